//
// Generated by NVIDIA NVVM Compiler
//
// Compiler Build ID: CL-36424714
// Cuda compilation tools, release 13.0, V13.0.88
// Based on NVVM 20.0.0
//

.version 9.0
.target sm_100
.address_size 64

	// .globl	_Z10test_clockRiS_
.extern .shared .align 16 .b8 shared_array[];

.visible .entry _Z10test_clockRiS_(
	.param .u64 .ptr .align 1 _Z10test_clockRiS__param_0,
	.param .u64 .ptr .align 1 _Z10test_clockRiS__param_1
)
{
	.reg .pred 	%p<24>;
	.reg .b32 	%r<223>;
	.reg .b64 	%rd<12>;

	ld.param.u64 	%rd4, [_Z10test_clockRiS__param_0];
	ld.param.u64 	%rd6, [_Z10test_clockRiS__param_1];
	cvta.to.global.u64 	%rd1, %rd6;
	mov.u32 	%r47, %ctaid.x;
	mov.u32 	%r48, %ntid.x;
	mul.lo.s32 	%r1, %r47, %r48;
	mov.u32 	%r49, %tid.x;
	neg.s32 	%r2, %r49;
	setp.ne.s32 	%p1, %r1, %r2;
	mov.b64 	%rd11, 0;
	@%p1 bra 	$L__BB0_2;
	// begin inline asm
	mov.u64 	%rd11, %clock64;
	// end inline asm
$L__BB0_2:
	ld.global.u32 	%r203, [%rd1];
	mov.b32 	%r202, 0;
$L__BB0_3:
	mov.b32 	%r204, 0;
$L__BB0_4:
	setp.eq.s32 	%p2, %r1, %r2;
	selp.b32 	%r52, %r204, 0, %p2;
	add.s32 	%r53, %r203, %r52;
	add.s32 	%r54, %r53, %r202;
	add.s32 	%r55, %r204, 1;
	selp.b32 	%r56, %r55, 0, %p2;
	add.s32 	%r57, %r54, %r56;
	add.s32 	%r58, %r57, %r202;
	add.s32 	%r59, %r204, 2;
	selp.b32 	%r60, %r59, 0, %p2;
	add.s32 	%r61, %r58, %r60;
	add.s32 	%r62, %r61, %r202;
	add.s32 	%r63, %r204, 3;
	selp.b32 	%r64, %r63, 0, %p2;
	add.s32 	%r65, %r62, %r64;
	add.s32 	%r203, %r65, %r202;
	add.s32 	%r204, %r204, 4;
	setp.ne.s32 	%p3, %r204, 100;
	@%p3 bra 	$L__BB0_4;
	mov.b32 	%r206, 0;
$L__BB0_6:
	setp.eq.s32 	%p4, %r1, %r2;
	selp.b32 	%r67, %r206, 0, %p4;
	add.s32 	%r68, %r203, %r67;
	add.s32 	%r69, %r68, %r202;
	add.s32 	%r70, %r206, 1;
	selp.b32 	%r71, %r70, 0, %p4;
	add.s32 	%r72, %r69, %r71;
	add.s32 	%r73, %r72, %r202;
	add.s32 	%r74, %r206, 2;
	selp.b32 	%r75, %r74, 0, %p4;
	add.s32 	%r76, %r73, %r75;
	add.s32 	%r77, %r76, %r202;
	add.s32 	%r78, %r206, 3;
	selp.b32 	%r79, %r78, 0, %p4;
	add.s32 	%r80, %r77, %r79;
	add.s32 	%r203, %r80, %r202;
	add.s32 	%r206, %r206, 4;
	setp.ne.s32 	%p5, %r206, 100;
	@%p5 bra 	$L__BB0_6;
	mov.b32 	%r208, 0;
$L__BB0_8:
	setp.eq.s32 	%p6, %r1, %r2;
	selp.b32 	%r82, %r208, 0, %p6;
	add.s32 	%r83, %r203, %r82;
	add.s32 	%r84, %r83, %r202;
	add.s32 	%r85, %r208, 1;
	selp.b32 	%r86, %r85, 0, %p6;
	add.s32 	%r87, %r84, %r86;
	add.s32 	%r88, %r87, %r202;
	add.s32 	%r89, %r208, 2;
	selp.b32 	%r90, %r89, 0, %p6;
	add.s32 	%r91, %r88, %r90;
	add.s32 	%r92, %r91, %r202;
	add.s32 	%r93, %r208, 3;
	selp.b32 	%r94, %r93, 0, %p6;
	add.s32 	%r95, %r92, %r94;
	add.s32 	%r203, %r95, %r202;
	add.s32 	%r208, %r208, 4;
	setp.ne.s32 	%p7, %r208, 100;
	@%p7 bra 	$L__BB0_8;
	mov.b32 	%r210, 0;
$L__BB0_10:
	setp.eq.s32 	%p8, %r1, %r2;
	selp.b32 	%r97, %r210, 0, %p8;
	add.s32 	%r98, %r203, %r97;
	add.s32 	%r99, %r98, %r202;
	add.s32 	%r100, %r210, 1;
	selp.b32 	%r101, %r100, 0, %p8;
	add.s32 	%r102, %r99, %r101;
	add.s32 	%r103, %r102, %r202;
	add.s32 	%r104, %r210, 2;
	selp.b32 	%r105, %r104, 0, %p8;
	add.s32 	%r106, %r103, %r105;
	add.s32 	%r107, %r106, %r202;
	add.s32 	%r108, %r210, 3;
	selp.b32 	%r109, %r108, 0, %p8;
	add.s32 	%r110, %r107, %r109;
	add.s32 	%r203, %r110, %r202;
	add.s32 	%r210, %r210, 4;
	setp.ne.s32 	%p9, %r210, 100;
	@%p9 bra 	$L__BB0_10;
	mov.b32 	%r212, 0;
$L__BB0_12:
	setp.eq.s32 	%p10, %r1, %r2;
	selp.b32 	%r112, %r212, 0, %p10;
	add.s32 	%r113, %r203, %r112;
	add.s32 	%r114, %r113, %r202;
	add.s32 	%r115, %r212, 1;
	selp.b32 	%r116, %r115, 0, %p10;
	add.s32 	%r117, %r114, %r116;
	add.s32 	%r118, %r117, %r202;
	add.s32 	%r119, %r212, 2;
	selp.b32 	%r120, %r119, 0, %p10;
	add.s32 	%r121, %r118, %r120;
	add.s32 	%r122, %r121, %r202;
	add.s32 	%r123, %r212, 3;
	selp.b32 	%r124, %r123, 0, %p10;
	add.s32 	%r125, %r122, %r124;
	add.s32 	%r203, %r125, %r202;
	add.s32 	%r212, %r212, 4;
	setp.ne.s32 	%p11, %r212, 100;
	@%p11 bra 	$L__BB0_12;
	mov.b32 	%r214, 0;
$L__BB0_14:
	setp.eq.s32 	%p12, %r1, %r2;
	selp.b32 	%r127, %r214, 0, %p12;
	add.s32 	%r128, %r203, %r127;
	add.s32 	%r129, %r128, %r202;
	add.s32 	%r130, %r214, 1;
	selp.b32 	%r131, %r130, 0, %p12;
	add.s32 	%r132, %r129, %r131;
	add.s32 	%r133, %r132, %r202;
	add.s32 	%r134, %r214, 2;
	selp.b32 	%r135, %r134, 0, %p12;
	add.s32 	%r136, %r133, %r135;
	add.s32 	%r137, %r136, %r202;
	add.s32 	%r138, %r214, 3;
	selp.b32 	%r139, %r138, 0, %p12;
	add.s32 	%r140, %r137, %r139;
	add.s32 	%r203, %r140, %r202;
	add.s32 	%r214, %r214, 4;
	setp.ne.s32 	%p13, %r214, 100;
	@%p13 bra 	$L__BB0_14;
	mov.b32 	%r216, 0;
$L__BB0_16:
	setp.eq.s32 	%p14, %r1, %r2;
	selp.b32 	%r142, %r216, 0, %p14;
	add.s32 	%r143, %r203, %r142;
	add.s32 	%r144, %r143, %r202;
	add.s32 	%r145, %r216, 1;
	selp.b32 	%r146, %r145, 0, %p14;
	add.s32 	%r147, %r144, %r146;
	add.s32 	%r148, %r147, %r202;
	add.s32 	%r149, %r216, 2;
	selp.b32 	%r150, %r149, 0, %p14;
	add.s32 	%r151, %r148, %r150;
	add.s32 	%r152, %r151, %r202;
	add.s32 	%r153, %r216, 3;
	selp.b32 	%r154, %r153, 0, %p14;
	add.s32 	%r155, %r152, %r154;
	add.s32 	%r203, %r155, %r202;
	add.s32 	%r216, %r216, 4;
	setp.ne.s32 	%p15, %r216, 100;
	@%p15 bra 	$L__BB0_16;
	mov.b32 	%r218, 0;
$L__BB0_18:
	setp.eq.s32 	%p16, %r1, %r2;
	selp.b32 	%r157, %r218, 0, %p16;
	add.s32 	%r158, %r203, %r157;
	add.s32 	%r159, %r158, %r202;
	add.s32 	%r160, %r218, 1;
	selp.b32 	%r161, %r160, 0, %p16;
	add.s32 	%r162, %r159, %r161;
	add.s32 	%r163, %r162, %r202;
	add.s32 	%r164, %r218, 2;
	selp.b32 	%r165, %r164, 0, %p16;
	add.s32 	%r166, %r163, %r165;
	add.s32 	%r167, %r166, %r202;
	add.s32 	%r168, %r218, 3;
	selp.b32 	%r169, %r168, 0, %p16;
	add.s32 	%r170, %r167, %r169;
	add.s32 	%r203, %r170, %r202;
	add.s32 	%r218, %r218, 4;
	setp.ne.s32 	%p17, %r218, 100;
	@%p17 bra 	$L__BB0_18;
	mov.b32 	%r220, 0;
$L__BB0_20:
	setp.eq.s32 	%p18, %r1, %r2;
	selp.b32 	%r172, %r220, 0, %p18;
	add.s32 	%r173, %r203, %r172;
	add.s32 	%r174, %r173, %r202;
	add.s32 	%r175, %r220, 1;
	selp.b32 	%r176, %r175, 0, %p18;
	add.s32 	%r177, %r174, %r176;
	add.s32 	%r178, %r177, %r202;
	add.s32 	%r179, %r220, 2;
	selp.b32 	%r180, %r179, 0, %p18;
	add.s32 	%r181, %r178, %r180;
	add.s32 	%r182, %r181, %r202;
	add.s32 	%r183, %r220, 3;
	selp.b32 	%r184, %r183, 0, %p18;
	add.s32 	%r185, %r182, %r184;
	add.s32 	%r203, %r185, %r202;
	add.s32 	%r220, %r220, 4;
	setp.ne.s32 	%p19, %r220, 100;
	@%p19 bra 	$L__BB0_20;
	mov.b32 	%r222, 0;
$L__BB0_22:
	setp.eq.s32 	%p20, %r1, %r2;
	selp.b32 	%r187, %r222, 0, %p20;
	add.s32 	%r188, %r203, %r187;
	add.s32 	%r189, %r188, %r202;
	add.s32 	%r190, %r222, 1;
	selp.b32 	%r191, %r190, 0, %p20;
	add.s32 	%r192, %r189, %r191;
	add.s32 	%r193, %r192, %r202;
	add.s32 	%r194, %r222, 2;
	selp.b32 	%r195, %r194, 0, %p20;
	add.s32 	%r196, %r193, %r195;
	add.s32 	%r197, %r196, %r202;
	add.s32 	%r198, %r222, 3;
	selp.b32 	%r199, %r198, 0, %p20;
	add.s32 	%r200, %r197, %r199;
	add.s32 	%r203, %r200, %r202;
	add.s32 	%r222, %r222, 4;
	setp.ne.s32 	%p21, %r222, 100;
	@%p21 bra 	$L__BB0_22;
	add.s32 	%r202, %r202, 1;
	setp.ne.s32 	%p22, %r202, 100;
	@%p22 bra 	$L__BB0_3;
	setp.ne.s32 	%p23, %r1, %r2;
	st.global.u32 	[%rd1], %r203;
	@%p23 bra 	$L__BB0_26;
	// begin inline asm
	mov.u64 	%rd8, %clock64;
	// end inline asm
	sub.s64 	%rd9, %rd8, %rd11;
	cvta.to.global.u64 	%rd10, %rd4;
	st.global.u32 	[%rd10], %rd9;
$L__BB0_26:
	ret;

}
	// .globl	_Z13sequence_readRxPiii
.visible .entry _Z13sequence_readRxPiii(
	.param .u64 .ptr .align 1 _Z13sequence_readRxPiii_param_0,
	.param .u64 .ptr .align 1 _Z13sequence_readRxPiii_param_1,
	.param .u32 _Z13sequence_readRxPiii_param_2,
	.param .u32 _Z13sequence_readRxPiii_param_3
)
{
	.reg .pred 	%p<10>;
	.reg .b32 	%r<69>;
	.reg .b64 	%rd<21>;

	ld.param.u64 	%rd8, [_Z13sequence_readRxPiii_param_0];
	ld.param.u64 	%rd9, [_Z13sequence_readRxPiii_param_1];
	ld.param.u32 	%r21, [_Z13sequence_readRxPiii_param_2];
	cvta.to.global.u64 	%rd1, %rd9;
	setp.lt.s32 	%p1, %r21, 1;
	@%p1 bra 	$L__BB1_13;
	and.b32  	%r1, %r21, 15;
	setp.lt.u32 	%p2, %r21, 16;
	mov.b32 	%r65, 0;
	@%p2 bra 	$L__BB1_4;
	and.b32  	%r65, %r21, 2147483632;
	neg.s32 	%r63, %r65;
	mov.u32 	%r24, shared_array;
	add.s32 	%r62, %r24, 32;
	add.s64 	%rd19, %rd1, 32;
$L__BB1_3:
	.pragma "nounroll";
	ld.global.u32 	%r25, [%rd19+-32];
	ld.global.u32 	%r26, [%rd19+-28];
	ld.global.u32 	%r27, [%rd19+-24];
	ld.global.u32 	%r28, [%rd19+-20];
	st.shared.v4.u32 	[%r62+-32], {%r25, %r26, %r27, %r28};
	ld.global.u32 	%r29, [%rd19+-16];
	ld.global.u32 	%r30, [%rd19+-12];
	ld.global.u32 	%r31, [%rd19+-8];
	ld.global.u32 	%r32, [%rd19+-4];
	st.shared.v4.u32 	[%r62+-16], {%r29, %r30, %r31, %r32};
	ld.global.u32 	%r33, [%rd19];
	ld.global.u32 	%r34, [%rd19+4];
	ld.global.u32 	%r35, [%rd19+8];
	ld.global.u32 	%r36, [%rd19+12];
	st.shared.v4.u32 	[%r62], {%r33, %r34, %r35, %r36};
	ld.global.u32 	%r37, [%rd19+16];
	ld.global.u32 	%r38, [%rd19+20];
	ld.global.u32 	%r39, [%rd19+24];
	ld.global.u32 	%r40, [%rd19+28];
	st.shared.v4.u32 	[%r62+16], {%r37, %r38, %r39, %r40};
	add.s32 	%r63, %r63, 16;
	add.s64 	%rd19, %rd19, 64;
	add.s32 	%r62, %r62, 64;
	setp.ne.s32 	%p3, %r63, 0;
	@%p3 bra 	$L__BB1_3;
$L__BB1_4:
	setp.eq.s32 	%p4, %r1, 0;
	@%p4 bra 	$L__BB1_13;
	and.b32  	%r9, %r21, 7;
	setp.lt.u32 	%p5, %r1, 8;
	@%p5 bra 	$L__BB1_7;
	mul.wide.u32 	%rd10, %r65, 4;
	add.s64 	%rd11, %rd1, %rd10;
	ld.global.u32 	%r41, [%rd11];
	shl.b32 	%r42, %r65, 2;
	mov.u32 	%r43, shared_array;
	add.s32 	%r44, %r43, %r42;
	st.shared.u32 	[%r44], %r41;
	ld.global.u32 	%r45, [%rd11+4];
	st.shared.u32 	[%r44+4], %r45;
	ld.global.u32 	%r46, [%rd11+8];
	st.shared.u32 	[%r44+8], %r46;
	ld.global.u32 	%r47, [%rd11+12];
	st.shared.u32 	[%r44+12], %r47;
	ld.global.u32 	%r48, [%rd11+16];
	st.shared.u32 	[%r44+16], %r48;
	ld.global.u32 	%r49, [%rd11+20];
	st.shared.u32 	[%r44+20], %r49;
	ld.global.u32 	%r50, [%rd11+24];
	st.shared.u32 	[%r44+24], %r50;
	ld.global.u32 	%r51, [%rd11+28];
	st.shared.u32 	[%r44+28], %r51;
	add.s32 	%r65, %r65, 8;
$L__BB1_7:
	setp.eq.s32 	%p6, %r9, 0;
	@%p6 bra 	$L__BB1_13;
	and.b32  	%r12, %r21, 3;
	setp.lt.u32 	%p7, %r9, 4;
	@%p7 bra 	$L__BB1_10;
	mul.wide.u32 	%rd12, %r65, 4;
	add.s64 	%rd13, %rd1, %rd12;
	ld.global.u32 	%r52, [%rd13];
	shl.b32 	%r53, %r65, 2;
	mov.u32 	%r54, shared_array;
	add.s32 	%r55, %r54, %r53;
	st.shared.u32 	[%r55], %r52;
	ld.global.u32 	%r56, [%rd13+4];
	st.shared.u32 	[%r55+4], %r56;
	ld.global.u32 	%r57, [%rd13+8];
	st.shared.u32 	[%r55+8], %r57;
	ld.global.u32 	%r58, [%rd13+12];
	st.shared.u32 	[%r55+12], %r58;
	add.s32 	%r65, %r65, 4;
$L__BB1_10:
	setp.eq.s32 	%p8, %r12, 0;
	@%p8 bra 	$L__BB1_13;
	shl.b32 	%r59, %r65, 2;
	mov.u32 	%r60, shared_array;
	add.s32 	%r68, %r60, %r59;
	mul.wide.u32 	%rd14, %r65, 4;
	add.s64 	%rd20, %rd1, %rd14;
	neg.s32 	%r67, %r12;
$L__BB1_12:
	.pragma "nounroll";
	ld.global.u32 	%r61, [%rd20];
	st.shared.u32 	[%r68], %r61;
	add.s32 	%r68, %r68, 4;
	add.s64 	%rd20, %rd20, 4;
	add.s32 	%r67, %r67, 1;
	setp.ne.s32 	%p9, %r67, 0;
	@%p9 bra 	$L__BB1_12;
$L__BB1_13:
	// begin inline asm
	mov.u64 	%rd15, %clock64;
	// end inline asm
	cvta.to.global.u64 	%rd17, %rd8;
	// begin inline asm
	mov.u64 	%rd16, %clock64;
	// end inline asm
	sub.s64 	%rd18, %rd16, %rd15;
	st.global.u64 	[%rd17], %rd18;
	ret;

}
	// .globl	_Z20static_sequence_readRiPyiRy
.visible .entry _Z20static_sequence_readRiPyiRy(
	.param .u64 .ptr .align 1 _Z20static_sequence_readRiPyiRy_param_0,
	.param .u64 .ptr .align 1 _Z20static_sequence_readRiPyiRy_param_1,
	.param .u32 _Z20static_sequence_readRiPyiRy_param_2,
	.param .u64 .ptr .align 1 _Z20static_sequence_readRiPyiRy_param_3
)
{
	.reg .pred 	%p<50>;
	.reg .b32 	%r<31>;
	.reg .b64 	%rd<171>;

	ld.param.u64 	%rd82, [_Z20static_sequence_readRiPyiRy_param_0];
	ld.param.u64 	%rd136, [_Z20static_sequence_readRiPyiRy_param_1];
	ld.param.u32 	%r21, [_Z20static_sequence_readRiPyiRy_param_2];
	ld.param.u64 	%rd84, [_Z20static_sequence_readRiPyiRy_param_3];
	mov.u32 	%r22, %ctaid.x;
	mov.u32 	%r23, %ntid.x;
	mul.lo.s32 	%r1, %r22, %r23;
	mov.u32 	%r24, %tid.x;
	neg.s32 	%r2, %r24;
	setp.ne.s32 	%p1, %r1, %r2;
	mov.b64 	%rd134, 0;
	@%p1 bra 	$L__BB2_15;
	setp.lt.s32 	%p2, %r21, 1;
	@%p2 bra 	$L__BB2_14;
	and.b32  	%r3, %r21, 15;
	setp.lt.u32 	%p3, %r21, 16;
	@%p3 bra 	$L__BB2_5;
	and.b32  	%r25, %r21, 2147483632;
	neg.s32 	%r27, %r25;
$L__BB2_4:
	.pragma "nounroll";
	ld.u64 	%rd88, [%rd136];
	ld.u64 	%rd89, [%rd88];
	ld.u64 	%rd90, [%rd89];
	ld.u64 	%rd91, [%rd90];
	ld.u64 	%rd92, [%rd91];
	ld.u64 	%rd93, [%rd92];
	ld.u64 	%rd94, [%rd93];
	ld.u64 	%rd95, [%rd94];
	ld.u64 	%rd96, [%rd95];
	ld.u64 	%rd97, [%rd96];
	ld.u64 	%rd98, [%rd97];
	ld.u64 	%rd99, [%rd98];
	ld.u64 	%rd100, [%rd99];
	ld.u64 	%rd101, [%rd100];
	ld.u64 	%rd102, [%rd101];
	ld.u64 	%rd136, [%rd102];
	add.s32 	%r27, %r27, 16;
	setp.ne.s32 	%p4, %r27, 0;
	@%p4 bra 	$L__BB2_4;
$L__BB2_5:
	setp.eq.s32 	%p5, %r3, 0;
	@%p5 bra 	$L__BB2_14;
	and.b32  	%r7, %r21, 7;
	setp.lt.u32 	%p6, %r3, 8;
	@%p6 bra 	$L__BB2_8;
	ld.u64 	%rd104, [%rd136];
	ld.u64 	%rd105, [%rd104];
	ld.u64 	%rd106, [%rd105];
	ld.u64 	%rd107, [%rd106];
	ld.u64 	%rd108, [%rd107];
	ld.u64 	%rd109, [%rd108];
	ld.u64 	%rd110, [%rd109];
	ld.u64 	%rd136, [%rd110];
$L__BB2_8:
	setp.eq.s32 	%p7, %r7, 0;
	@%p7 bra 	$L__BB2_14;
	and.b32  	%r8, %r21, 3;
	setp.lt.u32 	%p8, %r7, 4;
	@%p8 bra 	$L__BB2_11;
	ld.u64 	%rd112, [%rd136];
	ld.u64 	%rd113, [%rd112];
	ld.u64 	%rd114, [%rd113];
	ld.u64 	%rd136, [%rd114];
$L__BB2_11:
	setp.eq.s32 	%p9, %r8, 0;
	@%p9 bra 	$L__BB2_14;
	neg.s32 	%r28, %r8;
$L__BB2_13:
	.pragma "nounroll";
	ld.u64 	%rd136, [%rd136];
	add.s32 	%r28, %r28, 1;
	setp.ne.s32 	%p10, %r28, 0;
	@%p10 bra 	$L__BB2_13;
$L__BB2_14:
	// begin inline asm
	mov.u64 	%rd134, %clock64;
	// end inline asm
$L__BB2_15:
	setp.lt.s32 	%p11, %r21, 1;
	@%p11 bra 	$L__BB2_84;
	and.b32  	%r12, %r21, 15;
	setp.lt.u32 	%p12, %r21, 16;
	@%p12 bra 	$L__BB2_51;
	and.b32  	%r26, %r21, 2147483632;
	neg.s32 	%r29, %r26;
$L__BB2_18:
	.pragma "nounroll";
	setp.ne.s32 	%p13, %r1, %r2;
	@%p13 bra 	$L__BB2_20;
	ld.u64 	%rd136, [%rd136];
$L__BB2_20:
	setp.ne.s32 	%p14, %r1, %r2;
	@%p14 bra 	$L__BB2_22;
	ld.u64 	%rd136, [%rd136];
$L__BB2_22:
	setp.ne.s32 	%p15, %r1, %r2;
	@%p15 bra 	$L__BB2_24;
	ld.u64 	%rd136, [%rd136];
$L__BB2_24:
	setp.ne.s32 	%p16, %r1, %r2;
	@%p16 bra 	$L__BB2_26;
	ld.u64 	%rd136, [%rd136];
$L__BB2_26:
	setp.ne.s32 	%p17, %r1, %r2;
	@%p17 bra 	$L__BB2_28;
	ld.u64 	%rd136, [%rd136];
$L__BB2_28:
	setp.ne.s32 	%p18, %r1, %r2;
	@%p18 bra 	$L__BB2_30;
	ld.u64 	%rd136, [%rd136];
$L__BB2_30:
	setp.ne.s32 	%p19, %r1, %r2;
	@%p19 bra 	$L__BB2_32;
	ld.u64 	%rd136, [%rd136];
$L__BB2_32:
	setp.ne.s32 	%p20, %r1, %r2;
	@%p20 bra 	$L__BB2_34;
	ld.u64 	%rd136, [%rd136];
$L__BB2_34:
	setp.ne.s32 	%p21, %r1, %r2;
	@%p21 bra 	$L__BB2_36;
	ld.u64 	%rd136, [%rd136];
$L__BB2_36:
	setp.ne.s32 	%p22, %r1, %r2;
	@%p22 bra 	$L__BB2_38;
	ld.u64 	%rd136, [%rd136];
$L__BB2_38:
	setp.ne.s32 	%p23, %r1, %r2;
	@%p23 bra 	$L__BB2_40;
	ld.u64 	%rd136, [%rd136];
$L__BB2_40:
	setp.ne.s32 	%p24, %r1, %r2;
	@%p24 bra 	$L__BB2_42;
	ld.u64 	%rd136, [%rd136];
$L__BB2_42:
	setp.ne.s32 	%p25, %r1, %r2;
	@%p25 bra 	$L__BB2_44;
	ld.u64 	%rd136, [%rd136];
$L__BB2_44:
	setp.ne.s32 	%p26, %r1, %r2;
	@%p26 bra 	$L__BB2_46;
	ld.u64 	%rd136, [%rd136];
$L__BB2_46:
	setp.ne.s32 	%p27, %r1, %r2;
	@%p27 bra 	$L__BB2_48;
	ld.u64 	%rd136, [%rd136];
$L__BB2_48:
	setp.ne.s32 	%p28, %r1, %r2;
	@%p28 bra 	$L__BB2_50;
	ld.u64 	%rd136, [%rd136];
$L__BB2_50:
	add.s32 	%r29, %r29, 16;
	setp.ne.s32 	%p29, %r29, 0;
	@%p29 bra 	$L__BB2_18;
$L__BB2_51:
	setp.eq.s32 	%p30, %r12, 0;
	@%p30 bra 	$L__BB2_84;
	and.b32  	%r16, %r21, 7;
	setp.lt.u32 	%p31, %r12, 8;
	@%p31 bra 	$L__BB2_69;
	setp.ne.s32 	%p32, %r1, %r2;
	@%p32 bra 	$L__BB2_55;
	ld.u64 	%rd136, [%rd136];
$L__BB2_55:
	setp.ne.s32 	%p33, %r1, %r2;
	@%p33 bra 	$L__BB2_57;
	ld.u64 	%rd136, [%rd136];
$L__BB2_57:
	setp.ne.s32 	%p34, %r1, %r2;
	@%p34 bra 	$L__BB2_59;
	ld.u64 	%rd136, [%rd136];
$L__BB2_59:
	setp.ne.s32 	%p35, %r1, %r2;
	@%p35 bra 	$L__BB2_61;
	ld.u64 	%rd136, [%rd136];
$L__BB2_61:
	setp.ne.s32 	%p36, %r1, %r2;
	@%p36 bra 	$L__BB2_63;
	ld.u64 	%rd136, [%rd136];
$L__BB2_63:
	setp.ne.s32 	%p37, %r1, %r2;
	@%p37 bra 	$L__BB2_65;
	ld.u64 	%rd136, [%rd136];
$L__BB2_65:
	setp.ne.s32 	%p38, %r1, %r2;
	@%p38 bra 	$L__BB2_67;
	ld.u64 	%rd136, [%rd136];
$L__BB2_67:
	setp.ne.s32 	%p39, %r1, %r2;
	@%p39 bra 	$L__BB2_69;
	ld.u64 	%rd136, [%rd136];
$L__BB2_69:
	setp.eq.s32 	%p40, %r16, 0;
	@%p40 bra 	$L__BB2_84;
	and.b32  	%r17, %r21, 3;
	setp.lt.u32 	%p41, %r16, 4;
	@%p41 bra 	$L__BB2_79;
	setp.ne.s32 	%p42, %r1, %r2;
	@%p42 bra 	$L__BB2_73;
	ld.u64 	%rd136, [%rd136];
$L__BB2_73:
	setp.ne.s32 	%p43, %r1, %r2;
	@%p43 bra 	$L__BB2_75;
	ld.u64 	%rd136, [%rd136];
$L__BB2_75:
	setp.ne.s32 	%p44, %r1, %r2;
	@%p44 bra 	$L__BB2_77;
	ld.u64 	%rd136, [%rd136];
$L__BB2_77:
	setp.ne.s32 	%p45, %r1, %r2;
	@%p45 bra 	$L__BB2_79;
	ld.u64 	%rd136, [%rd136];
$L__BB2_79:
	setp.eq.s32 	%p46, %r17, 0;
	@%p46 bra 	$L__BB2_84;
	neg.s32 	%r30, %r17;
$L__BB2_81:
	.pragma "nounroll";
	setp.ne.s32 	%p47, %r1, %r2;
	@%p47 bra 	$L__BB2_83;
	ld.u64 	%rd136, [%rd136];
$L__BB2_83:
	add.s32 	%r30, %r30, 1;
	setp.ne.s32 	%p48, %r30, 0;
	@%p48 bra 	$L__BB2_81;
$L__BB2_84:
	setp.ne.s32 	%p49, %r1, %r2;
	@%p49 bra 	$L__BB2_86;
	// begin inline asm
	mov.u64 	%rd119, %clock64;
	// end inline asm
	sub.s64 	%rd120, %rd119, %rd134;
	cvta.to.global.u64 	%rd121, %rd82;
	st.global.u32 	[%rd121], %rd120;
	ld.u64 	%rd122, [%rd136];
	cvta.to.global.u64 	%rd123, %rd84;
	st.global.u64 	[%rd123], %rd122;
$L__BB2_86:
	ret;

}


// ===== COMPILED SASS (sm_100) =====

	.target	sm_100

	.elftype	@"ET_EXEC"


//--------------------- .note.nv.tkinfo           --------------------------
	.section	.note.nv.tkinfo,"",@"SHT_NOTE"
	.sectionflags	@"SHF_NOTE_NV_TKINFO"
	.tkinfo
        /*0018*/ 	.word	0x00000002
        /*0030*/ 	.string	""
        /*0030*/ 	.string	"ptxas"
        /*0030*/ 	.string	"Cuda compilation tools, release 13.0, V13.0.88"
        /*0030*/ 	.string	"Build cuda_13.0.r13.0/compiler.36424714_0"
        /*0030*/ 	.string	"-arch sm_100 -m 64 "



//--------------------- .note.nv.cuinfo           --------------------------
	.section	.note.nv.cuinfo,"",@"SHT_NOTE"
	.sectionflags	@"SHF_NOTE_NV_CUINFO"
        /*0018*/ 	.short	0x0002
        /*001a*/ 	.short	0x0064
        /*001c*/ 	.short	0x0082
	.zero		2


//--------------------- .nv.info                  --------------------------
	.section	.nv.info,"",@"SHT_CUDA_INFO"
	.align	4


	//----- nvinfo : EIATTR_REGCOUNT
	.align		4
        /*0000*/ 	.byte	0x04, 0x2f
        /*0002*/ 	.short	(.L_1 - .L_0)
	.align		4
.L_0:
        /*0004*/ 	.word	index@(_Z10test_clockRiS_)
        /*0008*/ 	.word	0x0000000b


	//----- nvinfo : EIATTR_FRAME_SIZE
	.align		4
.L_1:
        /*000c*/ 	.byte	0x04, 0x11
        /*000e*/ 	.short	(.L_3 - .L_2)
	.align		4
.L_2:
        /*0010*/ 	.word	index@(_Z10test_clockRiS_)
        /*0014*/ 	.word	0x00000000


	//----- nvinfo : EIATTR_REGCOUNT
	.align		4
.L_3:
        /*0018*/ 	.byte	0x04, 0x2f
        /*001a*/ 	.short	(.L_5 - .L_4)
	.align		4
.L_4:
        /*001c*/ 	.word	index@(_Z13sequence_readRxPiii)
        /*0020*/ 	.word	0x00000018


	//----- nvinfo : EIATTR_FRAME_SIZE
	.align		4
.L_5:
        /*0024*/ 	.byte	0x04, 0x11
        /*0026*/ 	.short	(.L_7 - .L_6)
	.align		4
.L_6:
        /*0028*/ 	.word	index@(_Z13sequence_readRxPiii)
        /*002c*/ 	.word	0x00000000


	//----- nvinfo : EIATTR_REGCOUNT
	.align		4
.L_7:
        /*0030*/ 	.byte	0x04, 0x2f
        /*0032*/ 	.short	(.L_9 - .L_8)
	.align		4
.L_8:
        /*0034*/ 	.word	index@(_Z20static_sequence_readRiPyiRy)
        /*0038*/ 	.word	0x00000014


	//----- nvinfo : EIATTR_FRAME_SIZE
	.align		4
.L_9:
        /*003c*/ 	.byte	0x04, 0x11
        /*003e*/ 	.short	(.L_11 - .L_10)
	.align		4
.L_10:
        /*0040*/ 	.word	index@(_Z20static_sequence_readRiPyiRy)
        /*0044*/ 	.word	0x00000000


	//----- nvinfo : EIATTR_MIN_STACK_SIZE
	.align		4
.L_11:
        /*0048*/ 	.byte	0x04, 0x12
        /*004a*/ 	.short	(.L_13 - .L_12)
	.align		4
.L_12:
        /*004c*/ 	.word	index@(_Z20static_sequence_readRiPyiRy)
        /*0050*/ 	.word	0x00000000


	//----- nvinfo : EIATTR_MIN_STACK_SIZE
	.align		4
.L_13:
        /*0054*/ 	.byte	0x04, 0x12
        /*0056*/ 	.short	(.L_15 - .L_14)
	.align		4
.L_14:
        /*0058*/ 	.word	index@(_Z13sequence_readRxPiii)
        /*005c*/ 	.word	0x00000000


	//----- nvinfo : EIATTR_MIN_STACK_SIZE
	.align		4
.L_15:
        /*0060*/ 	.byte	0x04, 0x12
        /*0062*/ 	.short	(.L_17 - .L_16)
	.align		4
.L_16:
        /*0064*/ 	.word	index@(_Z10test_clockRiS_)
        /*0068*/ 	.word	0x00000000
.L_17:


//--------------------- .nv.compat                --------------------------
	.section	.nv.compat,"",@"SHT_CUDA_COMPAT_INFO"
	.align	4
        /*0000*/ 	.byte	0x02, 0x09, 0x00, 0x00, 0x02, 0x02, 0x01, 0x00, 0x02, 0x05, 0x05, 0x00, 0x03, 0x07, 0x01, 0x01
        /*0010*/ 	.byte	0x02, 0x03, 0x00, 0x00, 0x02, 0x06, 0x01, 0x00, 0x04, 0x0b, 0x08, 0x00, 0x09, 0x00, 0x00, 0x00
        /*0020*/ 	.byte	0x00, 0x00, 0x00, 0x00


//--------------------- .nv.info._Z20static_sequence_readRiPyiRy --------------------------
	.section	.nv.info._Z20static_sequence_readRiPyiRy,"",@"SHT_CUDA_INFO"
	.sectionflags	@""
	.align	4


	//----- nvinfo : EIATTR_CUDA_API_VERSION
	.align		4
        /*0000*/ 	.byte	0x04, 0x37
        /*0002*/ 	.short	(.L_19 - .L_18)
.L_18:
        /*0004*/ 	.word	0x00000082


	//----- nvinfo : EIATTR_KPARAM_INFO
	.align		4
.L_19:
        /*0008*/ 	.byte	0x04, 0x17
        /*000a*/ 	.short	(.L_21 - .L_20)
.L_20:
        /*000c*/ 	.word	0x00000000
        /*0010*/ 	.short	0x0003
        /*0012*/ 	.short	0x0018
        /*0014*/ 	.byte	0x00, 0xf5, 0x21, 0x00


	//----- nvinfo : EIATTR_KPARAM_INFO
	.align		4
.L_21:
        /*0018*/ 	.byte	0x04, 0x17
        /*001a*/ 	.short	(.L_23 - .L_22)
.L_22:
        /*001c*/ 	.word	0x00000000
        /*0020*/ 	.short	0x0002
        /*0022*/ 	.short	0x0010
        /*0024*/ 	.byte	0x00, 0xf0, 0x11, 0x00


	//----- nvinfo : EIATTR_KPARAM_INFO
	.align		4
.L_23:
        /*0028*/ 	.byte	0x04, 0x17
        /*002a*/ 	.short	(.L_25 - .L_24)
.L_24:
        /*002c*/ 	.word	0x00000000
        /*0030*/ 	.short	0x0001
        /*0032*/ 	.short	0x0008
        /*0034*/ 	.byte	0x00, 0xf5, 0x21, 0x00


	//----- nvinfo : EIATTR_KPARAM_INFO
	.align		4
.L_25:
        /*0038*/ 	.byte	0x04, 0x17
        /*003a*/ 	.short	(.L_27 - .L_26)
.L_26:
        /*003c*/ 	.word	0x00000000
        /*0040*/ 	.short	0x0000
        /*0042*/ 	.short	0x0000
        /*0044*/ 	.byte	0x00, 0xf5, 0x21, 0x00


	//----- nvinfo : EIATTR_SPARSE_MMA_MASK
	.align		4
.L_27:
        /*0048*/ 	.byte	0x03, 0x50
        /*004a*/ 	.short	0x0000


	//----- nvinfo : EIATTR_MAXREG_COUNT
	.align		4
        /*004c*/ 	.byte	0x03, 0x1b
        /*004e*/ 	.short	0x00ff


	//----- nvinfo : EIATTR_MERCURY_ISA_VERSION
	.align		4
        /*0050*/ 	.byte	0x03, 0x5f
        /*0052*/ 	.short	0x0101


	//----- nvinfo : EIATTR_VRC_CTA_INIT_COUNT
	.align		4
        /*0054*/ 	.byte	0x02, 0x4a
	.zero		1
	.zero		1


	//----- nvinfo : EIATTR_EXIT_INSTR_OFFSETS
	.align		4
        /*0058*/ 	.byte	0x04, 0x1c
        /*005a*/ 	.short	(.L_29 - .L_28)


	//   ....[0]....
.L_28:
        /*005c*/ 	.word	0x00000dc0


	//   ....[1]....
        /*0060*/ 	.word	0x00000e50


	//----- nvinfo : EIATTR_CRS_STACK_SIZE
	.align		4
.L_29:
        /*0064*/ 	.byte	0x04, 0x1e
        /*0066*/ 	.short	(.L_31 - .L_30)
.L_30:
        /*0068*/ 	.word	0x00000000


	//----- nvinfo : EIATTR_CBANK_PARAM_SIZE
	.align		4
.L_31:
        /*006c*/ 	.byte	0x03, 0x19
        /*006e*/ 	.short	0x0020


	//----- nvinfo : EIATTR_PARAM_CBANK
	.align		4
        /*0070*/ 	.byte	0x04, 0x0a
        /*0072*/ 	.short	(.L_33 - .L_32)
	.align		4
.L_32:
        /*0074*/ 	.word	index@(.nv.constant0._Z20static_sequence_readRiPyiRy)
        /*0078*/ 	.short	0x0380
        /*007a*/ 	.short	0x0020


	//----- nvinfo : EIATTR_SW_WAR
	.align		4
.L_33:
        /*007c*/ 	.byte	0x04, 0x36
        /*007e*/ 	.short	(.L_35 - .L_34)
.L_34:
        /*0080*/ 	.word	0x00000008
.L_35:


//--------------------- .nv.info._Z13sequence_readRxPiii --------------------------
	.section	.nv.info._Z13sequence_readRxPiii,"",@"SHT_CUDA_INFO"
	.sectionflags	@""
	.align	4


	//----- nvinfo : EIATTR_CUDA_API_VERSION
	.align		4
        /*0000*/ 	.byte	0x04, 0x37
        /*0002*/ 	.short	(.L_37 - .L_36)
.L_36:
        /*0004*/ 	.word	0x00000082


	//----- nvinfo : EIATTR_KPARAM_INFO
	.align		4
.L_37:
        /*0008*/ 	.byte	0x04, 0x17
        /*000a*/ 	.short	(.L_39 - .L_38)
.L_38:
        /*000c*/ 	.word	0x00000000
        /*0010*/ 	.short	0x0003
        /*0012*/ 	.short	0x0014
        /*0014*/ 	.byte	0x00, 0xf0, 0x11, 0x00


	//----- nvinfo : EIATTR_KPARAM_INFO
	.align		4
.L_39:
        /*0018*/ 	.byte	0x04, 0x17
        /*001a*/ 	.short	(.L_41 - .L_40)
.L_40:
        /*001c*/ 	.word	0x00000000
        /*0020*/ 	.short	0x0002
        /*0022*/ 	.short	0x0010
        /*0024*/ 	.byte	0x00, 0xf0, 0x11, 0x00


	//----- nvinfo : EIATTR_KPARAM_INFO
	.align		4
.L_41:
        /*0028*/ 	.byte	0x04, 0x17
        /*002a*/ 	.short	(.L_43 - .L_42)
.L_42:
        /*002c*/ 	.word	0x00000000
        /*0030*/ 	.short	0x0001
        /*0032*/ 	.short	0x0008
        /*0034*/ 	.byte	0x00, 0xf5, 0x21, 0x00


	//----- nvinfo : EIATTR_KPARAM_INFO
	.align		4
.L_43:
        /*0038*/ 	.byte	0x04, 0x17
        /*003a*/ 	.short	(.L_45 - .L_44)
.L_44:
        /*003c*/ 	.word	0x00000000
        /*0040*/ 	.short	0x0000
        /*0042*/ 	.short	0x0000
        /*0044*/ 	.byte	0x00, 0xf5, 0x21, 0x00


	//----- nvinfo : EIATTR_SPARSE_MMA_MASK
	.align		4
.L_45:
        /*0048*/ 	.byte	0x03, 0x50
        /*004a*/ 	.short	0x0000


	//----- nvinfo : EIATTR_MAXREG_COUNT
	.align		4
        /*004c*/ 	.byte	0x03, 0x1b
        /*004e*/ 	.short	0x00ff


	//----- nvinfo : EIATTR_MERCURY_ISA_VERSION
	.align		4
        /*0050*/ 	.byte	0x03, 0x5f
        /*0052*/ 	.short	0x0101


	//----- nvinfo : EIATTR_VRC_CTA_INIT_COUNT
	.align		4
        /*0054*/ 	.byte	0x02, 0x4a
	.zero		1
	.zero		1


	//----- nvinfo : EIATTR_EXIT_INSTR_OFFSETS
	.align		4
        /*0058*/ 	.byte	0x04, 0x1c
        /*005a*/ 	.short	(.L_47 - .L_46)


	//   ....[0]....
.L_46:
        /*005c*/ 	.word	0x00000710


	//----- nvinfo : EIATTR_CBANK_PARAM_SIZE
	.align		4
.L_47:
        /*0060*/ 	.byte	0x03, 0x19
        /*0062*/ 	.short	0x0018


	//----- nvinfo : EIATTR_PARAM_CBANK
	.align		4
        /*0064*/ 	.byte	0x04, 0x0a
        /*0066*/ 	.short	(.L_49 - .L_48)
	.align		4
.L_48:
        /*0068*/ 	.word	index@(.nv.constant0._Z13sequence_readRxPiii)
        /*006c*/ 	.short	0x0380
        /*006e*/ 	.short	0x0018


	//----- nvinfo : EIATTR_SW_WAR
	.align		4
.L_49:
        /*0070*/ 	.byte	0x04, 0x36
        /*0072*/ 	.short	(.L_51 - .L_50)
.L_50:
        /*0074*/ 	.word	0x00000008
.L_51:


//--------------------- .nv.info._Z10test_clockRiS_ --------------------------
	.section	.nv.info._Z10test_clockRiS_,"",@"SHT_CUDA_INFO"
	.sectionflags	@""
	.align	4


	//----- nvinfo : EIATTR_CUDA_API_VERSION
	.align		4
        /*0000*/ 	.byte	0x04, 0x37
        /*0002*/ 	.short	(.L_53 - .L_52)
.L_52:
        /*0004*/ 	.word	0x00000082


	//----- nvinfo : EIATTR_KPARAM_INFO
	.align		4
.L_53:
        /*0008*/ 	.byte	0x04, 0x17
        /*000a*/ 	.short	(.L_55 - .L_54)
.L_54:
        /*000c*/ 	.word	0x00000000
        /*0010*/ 	.short	0x0001
        /*0012*/ 	.short	0x0008
        /*0014*/ 	.byte	0x00, 0xf5, 0x21, 0x00


	//----- nvinfo : EIATTR_KPARAM_INFO
	.align		4
.L_55:
        /*0018*/ 	.byte	0x04, 0x17
        /*001a*/ 	.short	(.L_57 - .L_56)
.L_56:
        /*001c*/ 	.word	0x00000000
        /*0020*/ 	.short	0x0000
        /*0022*/ 	.short	0x0000
        /*0024*/ 	.byte	0x00, 0xf5, 0x21, 0x00


	//----- nvinfo : EIATTR_SPARSE_MMA_MASK
	.align		4
.L_57:
        /*0028*/ 	.byte	0x03, 0x50
        /*002a*/ 	.short	0x0000


	//----- nvinfo : EIATTR_MAXREG_COUNT
	.align		4
        /*002c*/ 	.byte	0x03, 0x1b
        /*002e*/ 	.short	0x00ff


	//----- nvinfo : EIATTR_MERCURY_ISA_VERSION
	.align		4
        /*0030*/ 	.byte	0x03, 0x5f
        /*0032*/ 	.short	0x0101


	//----- nvinfo : EIATTR_VRC_CTA_INIT_COUNT
	.align		4
        /*0034*/ 	.byte	0x02, 0x4a
	.zero		1
	.zero		1


	//----- nvinfo : EIATTR_EXIT_INSTR_OFFSETS
	.align		4
        /*0038*/ 	.byte	0x04, 0x1c
        /*003a*/ 	.short	(.L_59 - .L_58)


	//   ....[0]....
.L_58:
        /*003c*/ 	.word	0x0000bad0


	//   ....[1]....
        /*0040*/ 	.word	0x0000bb30


	//----- nvinfo : EIATTR_CBANK_PARAM_SIZE
	.align		4
.L_59:
        /*0044*/ 	.byte	0x03, 0x19
        /*0046*/ 	.short	0x0010


	//----- nvinfo : EIATTR_PARAM_CBANK
	.align		4
        /*0048*/ 	.byte	0x04, 0x0a
        /*004a*/ 	.short	(.L_61 - .L_60)
	.align		4
.L_60:
        /*004c*/ 	.word	index@(.nv.constant0._Z10test_clockRiS_)
        /*0050*/ 	.short	0x0380
        /*0052*/ 	.short	0x0010


	//----- nvinfo : EIATTR_SW_WAR
	.align		4
.L_61:
        /*0054*/ 	.byte	0x04, 0x36
        /*0056*/ 	.short	(.L_63 - .L_62)
.L_62:
        /*0058*/ 	.word	0x00000008
.L_63:


//--------------------- .nv.callgraph             --------------------------
	.section	.nv.callgraph,"",@"SHT_CUDA_CALLGRAPH"
	.align	4
	.sectionentsize	8
	.align		4
        /*0000*/ 	.word	0x00000000
	.align		4
        /*0004*/ 	.word	0xffffffff
	.align		4
        /*0008*/ 	.word	0x00000000
	.align		4
        /*000c*/ 	.word	0xfffffffe
	.align		4
        /*0010*/ 	.word	0x00000000
	.align		4
        /*0014*/ 	.word	0xfffffffd
	.align		4
        /*0018*/ 	.word	0x00000000
	.align		4
        /*001c*/ 	.word	0xfffffffc


//--------------------- .text._Z20static_sequence_readRiPyiRy --------------------------
	.section	.text._Z20static_sequence_readRiPyiRy,"ax",@progbits
	.align	128
        .global         _Z20static_sequence_readRiPyiRy
        .type           _Z20static_sequence_readRiPyiRy,@function
        .size           _Z20static_sequence_readRiPyiRy,(.L_x_78 - _Z20static_sequence_readRiPyiRy)
        .other          _Z20static_sequence_readRiPyiRy,@"STO_CUDA_ENTRY STV_DEFAULT"
_Z20static_sequence_readRiPyiRy:
.text._Z20static_sequence_readRiPyiRy:
[----:B------:R-:W-:Y:S01]  /*0000*/  LDC R1, c[0x0][0x37c] ;  /* 0x0000df00ff017b82 */ /* 0x000fe20000000800 */
[----:B------:R-:W0:Y:S07]  /*0010*/  S2R R0, SR_TID.X ;  /* 0x0000000000007919 */ /* 0x000e2e0000002100 */
[----:B------:R-:W1:Y:S01]  /*0020*/  S2UR UR4, SR_CTAID.X ;  /* 0x00000000000479c3 */ /* 0x000e620000002500 */
[----:B------:R-:W1:Y:S01]  /*0030*/  LDCU UR5, c[0x0][0x360] ;  /* 0x00006c00ff0577ac */ /* 0x000e620008000800 */
[----:B------:R-:W-:Y:S01]  /*0040*/  BSSY.RECONVERGENT B0, `(.L_x_0) ;  /* 0x0000045000007945 */ /* 0x000fe20003800200 */
[----:B------:R-:W-:Y:S01]  /*0050*/  IMAD.MOV.U32 R6, RZ, RZ, RZ ;  /* 0x000000ffff067224 */ /* 0x000fe200078e00ff */
[----:B------:R-:W2:Y:S01]  /*0060*/  LDCU.64 UR6, c[0x0][0x388] ;  /* 0x00007100ff0677ac */ /* 0x000ea20008000a00 */
[----:B------:R-:W3:Y:S01]  /*0070*/  LDCU.64 UR10, c[0x0][0x358] ;  /* 0x00006b00ff0a77ac */ /* 0x000ee20008000a00 */
[----:B--2---:R-:W-:Y:S01]  /*0080*/  MOV R3, UR7 ;  /* 0x0000000700037c02 */ /* 0x004fe20008000f00 */
[----:B-1----:R-:W-:Y:S01]  /*0090*/  UIMAD UR4, UR4, UR5, URZ ;  /* 0x00000005040472a4 */ /* 0x002fe2000f8e02ff */
[----:B0-----:R-:W-:-:S05]  /*00a0*/  IMAD.MOV R2, RZ, RZ, -R0 ;  /* 0x000000ffff027224 */ /* 0x001fca00078e0a00 */
[----:B------:R-:W-:Y:S01]  /*00b0*/  ISETP.NE.AND P0, PT, R2, UR4, PT ;  /* 0x0000000402007c0c */ /* 0x000fe2000bf05270 */
[----:B------:R-:W-:-:S12]  /*00c0*/  IMAD.U32 R2, RZ, RZ, UR6 ;  /* 0x00000006ff027e24 */ /* 0x000fd8000f8e00ff */
[----:B---3--:R-:W-:Y:S05]  /*00d0*/  @P0 BRA `(.L_x_1) ;  /* 0x0000000000ec0947 */ /* 0x008fea0003800000 */
[----:B------:R-:W0:Y:S02]  /*00e0*/  LDCU UR6, c[0x0][0x390] ;  /* 0x00007200ff0677ac */ /* 0x000e240008000800 */
[----:B0-----:R-:W-:-:S09]  /*00f0*/  UISETP.GE.AND UP0, UPT, UR6, 0x1, UPT ;  /* 0x000000010600788c */ /* 0x001fd2000bf06270 */
[----:B------:R-:W-:Y:S05]  /*0100*/  BRA.U !UP0, `(.L_x_2) ;  /* 0x0000000108d47547 */ /* 0x000fea000b800000 */
[----:B------:R-:W-:Y:S02]  /*0110*/  UISETP.GE.U32.AND UP1, UPT, UR6, 0x10, UPT ;  /* 0x000000100600788c */ /* 0x000fe4000bf26070 */
[----:B------:R-:W-:-:S04]  /*0120*/  ULOP3.LUT UR7, UR6, 0xf, URZ, 0xc0, !UPT ;  /* 0x0000000f06077892 */ /* 0x000fc8000f8ec0ff */
[----:B------:R-:W-:-:S03]  /*0130*/  UISETP.NE.AND UP0, UPT, UR7, URZ, UPT ;  /* 0x000000ff0700728c */ /* 0x000fc6000bf05270 */
[----:B------:R-:W-:Y:S08]  /*0140*/  BRA.U !UP1, `(.L_x_3) ;  /* 0x0000000109547547 */ /* 0x000ff0000b800000 */
[----:B------:R-:W-:-:S04]  /*0150*/  ULOP3.LUT UR5, UR6, 0x7ffffff0, URZ, 0xc0, !UPT ;  /* 0x7ffffff006057892 */ /* 0x000fc8000f8ec0ff */
[----:B------:R-:W-:-:S12]  /*0160*/  UIADD3 UR5, UPT, UPT, -UR5, URZ, URZ ;  /* 0x000000ff05057290 */ /* 0x000fd8000fffe1ff */
.L_x_4:
[----:B-----5:R-:W2:Y:S04]  /*0170*/  LD.E.64 R2, desc[UR10][R2.64] ;  /* 0x0000000a02027980 */ /* 0x020ea8000c101b00 */
[----:B--2---:R-:W2:Y:S04]  /*0180*/  LD.E.64 R4, desc[UR10][R2.64] ;  /* 0x0000000a02047980 */ /* 0x004ea8000c101b00 */
        /* <DEDUP_REMOVED lines=11> */
[----:B0-2---:R-:W2:Y:S04]  /*0240*/  LD.E.64 R16, desc[UR10][R14.64] ;  /* 0x0000000a0e107980 */ /* 0x005ea8000c101b00 */
[----:B--2---:R-:W2:Y:S01]  /*0250*/  LD.E.64 R16, desc[UR10][R16.64] ;  /* 0x0000000a10107980 */ /* 0x004ea2000c101b00 */
[----:B------:R-:W-:-:S04]  /*0260*/  UIADD3 UR5, UPT, UPT, UR5, 0x10, URZ ;  /* 0x0000001005057890 */ /* 0x000fc8000fffe0ff */
[----:B------:R-:W-:Y:S01]  /*0270*/  UISETP.NE.AND UP1, UPT, UR5, URZ, UPT ;  /* 0x000000ff0500728c */ /* 0x000fe2000bf25270 */
[----:B--2---:R0:W5:Y:S08]  /*0280*/  LD.E.64 R2, desc[UR10][R16.64] ;  /* 0x0000000a10027980 */ /* 0x004170000c101b00 */
[----:B------:R-:W-:Y:S05]  /*0290*/  BRA.U UP1, `(.L_x_4) ;  /* 0xfffffffd01b47547 */ /* 0x000fea000b83ffff */
.L_x_3:
[----:B------:R-:W-:Y:S05]  /*02a0*/  BRA.U !UP0, `(.L_x_2) ;  /* 0x00000001086c7547 */ /* 0x000fea000b800000 */
[----:B------:R-:W-:Y:S02]  /*02b0*/  UISETP.GE.U32.AND UP0, UPT, UR7, 0x8, UPT ;  /* 0x000000080700788c */ /* 0x000fe4000bf06070 */
[----:B------:R-:W-:-:S04]  /*02c0*/  ULOP3.LUT UR8, UR6, 0x7, URZ, 0xc0, !UPT ;  /* 0x0000000706087892 */ /* 0x000fc8000f8ec0ff */
[----:B------:R-:W-:-:S03]  /*02d0*/  UISETP.NE.AND UP1, UPT, UR8, URZ, UPT ;  /* 0x000000ff0800728c */ /* 0x000fc6000bf25270 */
[----:B------:R-:W-:Y:S08]  /*02e0*/  BRA.U !UP0, `(.L_x_5) ;  /* 0x0000000108207547 */ /* 0x000ff0000b800000 */
[----:B-----5:R-:W2:Y:S04]  /*02f0*/  LD.E.64 R4, desc[UR10][R2.64] ;  /* 0x0000000a02047980 */ /* 0x020ea8000c101b00 */
[----:B--2---:R-:W2:Y:S04]  /*0300*/  LD.E.64 R4, desc[UR10][R4.64] ;  /* 0x0000000a04047980 */ /* 0x004ea8000c101b00 */
[----:B--2---:R-:W2:Y:S04]  /*0310*/  LD.E.64 R6, desc[UR10][R4.64] ;  /* 0x0000000a04067980 */ /* 0x004ea8000c101b00 */
[----:B--2---:R-:W2:Y:S04]  /*0320*/  LD.E.64 R6, desc[UR10][R6.64] ;  /* 0x0000000a06067980 */ /* 0x004ea8000c101b00 */
[----:B--2---:R-:W2:Y:S04]  /*0330*/  LD.E.64 R8, desc[UR10][R6.64] ;  /* 0x0000000a06087980 */ /* 0x004ea8000c101b00 */
[----:B--2---:R-:W2:Y:S04]  /*0340*/  LD.E.64 R8, desc[UR10][R8.64] ;  /* 0x0000000a08087980 */ /* 0x004ea8000c101b00 */
[----:B--2---:R-:W2:Y:S04]  /*0350*/  LD.E.64 R10, desc[UR10][R8.64] ;  /* 0x0000000a080a7980 */ /* 0x004ea8000c101b00 */
[----:B--2---:R1:W5:Y:S02]  /*0360*/  LD.E.64 R2, desc[UR10][R10.64] ;  /* 0x0000000a0a027980 */ /* 0x004364000c101b00 */
.L_x_5:
        /* <DEDUP_REMOVED lines=8> */
[----:B--2---:R2:W5:Y:S02]  /*03f0*/  LD.E.64 R2, desc[UR10][R6.64] ;  /* 0x0000000a06027980 */ /* 0x004564000c101b00 */
.L_x_6:
[----:B------:R-:W-:Y:S05]  /*0400*/  BRA.U !UP1, `(.L_x_2) ;  /* 0x0000000109147547 */ /* 0x000fea000b800000 */
[----:B------:R-:W-:-:S12]  /*0410*/  UIADD3 UR5, UPT, UPT, -UR5, URZ, URZ ;  /* 0x000000ff05057290 */ /* 0x000fd8000fffe1ff */
.L_x_7:
[----:B-----5:R-:W5:Y:S01]  /*0420*/  LD.E.64 R2, desc[UR10][R2.64] ;  /* 0x0000000a02027980 */ /* 0x020f62000c101b00 */
[----:B------:R-:W-:-:S04]  /*0430*/  UIADD3 UR5, UPT, UPT, UR5, 0x1, URZ ;  /* 0x0000000105057890 */ /* 0x000fc8000fffe0ff */
[----:B------:R-:W-:-:S09]  /*0440*/  UISETP.NE.AND UP0, UPT, UR5, URZ, UPT ;  /* 0x000000ff0500728c */ /* 0x000fd2000bf05270 */
[----:B------:R-:W-:Y:S05]  /*0450*/  BRA.U UP0, `(.L_x_7) ;  /* 0xfffffffd00f07547 */ /* 0x000fea000b83ffff */
.L_x_2:
[----:B------:R-:W2:Y:S01]  /*0460*/  S2UR UR5, SR_CLOCKLO ;  /* 0x00000000000579c3 */ /* 0x000ea20000005000 */
[----:B------:R-:W-:Y:S01]  /*0470*/  NOP ;  /* 0x0000000000007918 */ /* 0x000fe20000000000 */
[----:B--2---:R-:W-:-:S07]  /*0480*/  IMAD.U32 R6, RZ, RZ, UR5 ;  /* 0x00000005ff067e24 */ /* 0x004fce000f8e00ff */
.L_x_1:
[----:B------:R-:W-:Y:S05]  /*0490*/  BSYNC.RECONVERGENT B0 ;  /* 0x0000000000007941 */ /* 0x000fea0003800200 */
.L_x_0:
[----:B------:R-:W2:Y:S02]  /*04a0*/  LDCU UR5, c[0x0][0x390] ;  /* 0x00007200ff0577ac */ /* 0x000ea40008000800 */
[----:B--2---:R-:W-:-:S09]  /*04b0*/  UISETP.GE.AND UP0, UPT, UR5, 0x1, UPT ;  /* 0x000000010500788c */ /* 0x004fd2000bf06270 */
[----:B------:R-:W-:Y:S05]  /*04c0*/  BRA.U !UP0, `(.L_x_8) ;  /* 0x0000000908347547 */ /* 0x000fea000b800000 */
[----:B------:R-:W-:Y:S02]  /*04d0*/  UISETP.GE.U32.AND UP0, UPT, UR5, 0x10, UPT ;  /* 0x000000100500788c */ /* 0x000fe4000bf06070 */
[----:B------:R-:W-:-:S07]  /*04e0*/  ULOP3.LUT UR6, UR5, 0xf, URZ, 0xc0, !UPT ;  /* 0x0000000f05067892 */ /* 0x000fce000f8ec0ff */
[----:B------:R-:W-:Y:S05]  /*04f0*/  BRA.U !UP0, `(.L_x_9) ;  /* 0x0000000508147547 */ /* 0x000fea000b800000 */
[----:B------:R-:W-:Y:S01]  /*0500*/  IMAD.MOV R4, RZ, RZ, -R0 ;  /* 0x000000ffff047224 */ /* 0x000fe200078e0a00 */
[----:B------:R-:W-:-:S04]  /*0510*/  ULOP3.LUT UR5, UR5, 0x7ffffff0, URZ, 0xc0, !UPT ;  /* 0x7ffffff005057892 */ /* 0x000fc8000f8ec0ff */
[----:B------:R-:W-:Y:S01]  /*0520*/  ISETP.NE.AND P1, PT, R4, UR4, PT ;  /* 0x0000000404007c0c */ /* 0x000fe2000bf25270 */
[----:B------:R-:W-:-:S12]  /*0530*/  UIADD3 UR5, UPT, UPT, -UR5, URZ, URZ ;  /* 0x000000ff05057290 */ /* 0x000fd8000fffe1ff */
.L_x_40:
[----:B-----5:R-:W5:Y:S01]  /*0540*/  @!P0 LD.E.64 R2, desc[UR10][R2.64] ;  /* 0x0000000a02028980 */ /* 0x020f62000c101b00 */
[----:B------:R-:W-:Y:S01]  /*0550*/  PLOP3.LUT P0, PT, P1, PT, PT, 0x80, 0x8 ;  /* 0x000000000008781c */ /* 0x000fe20000f0f070 */
[----:B------:R-:W-:Y:S01]  /*0560*/  UIADD3 UR5, UPT, UPT, UR5, 0x10, URZ ;  /* 0x0000001005057890 */ /* 0x000fe2000fffe0ff */
[----:B------:R-:W-:Y:S03]  /*0570*/  BSSY.RECONVERGENT B0, `(.L_x_10) ;  /* 0x0000004000007945 */ /* 0x000fe60003800200 */
[----:B------:R-:W-:-:S08]  /*0580*/  UISETP.NE.AND UP0, UPT, UR5, URZ, UPT ;  /* 0x000000ff0500728c */ /* 0x000fd0000bf05270 */
[----:B------:R-:W-:Y:S05]  /*0590*/  @P0 BRA `(.L_x_11) ;  /* 0x0000000000040947 */ /* 0x000fea0003800000 */
[----:B-----5:R-:W5:Y:S02]  /*05a0*/  LD.E.64 R2, desc[UR10][R2.64] ;  /* 0x0000000a02027980 */ /* 0x020f64000c101b00 */
.L_x_11:
[----:B------:R-:W-:Y:S05]  /*05b0*/  BSYNC.RECONVERGENT B0 ;  /* 0x0000000000007941 */ /* 0x000fea0003800200 */
.L_x_10:
[----:B------:R-:W-:Y:S04]  /*05c0*/  BSSY.RECONVERGENT B0, `(.L_x_12) ;  /* 0x0000003000007945 */ /* 0x000fe80003800200 */
[----:B------:R-:W-:Y:S05]  /*05d0*/  @P0 BRA `(.L_x_13) ;  /* 0x0000000000040947 */ /* 0x000fea0003800000 */
[----:B-----5:R-:W5:Y:S02]  /*05e0*/  LD.E.64 R2, desc[UR10][R2.64] ;  /* 0x0000000a02027980 */ /* 0x020f64000c101b00 */
.L_x_13:
[----:B------:R-:W-:Y:S05]  /*05f0*/  BSYNC.RECONVERGENT B0 ;  /* 0x0000000000007941 */ /* 0x000fea0003800200 */
.L_x_12:
[----:B------:R-:W-:Y:S04]  /*0600*/  BSSY.RECONVERGENT B0, `(.L_x_14) ;  /* 0x0000003000007945 */ /* 0x000fe80003800200 */
[----:B------:R-:W-:Y:S05]  /*0610*/  @P0 BRA `(.L_x_15) ;  /* 0x0000000000040947 */ /* 0x000fea0003800000 */
[----:B-----5:R-:W5:Y:S02]  /*0620*/  LD.E.64 R2, desc[UR10][R2.64] ;  /* 0x0000000a02027980 */ /* 0x020f64000c101b00 */
.L_x_15:
[----:B------:R-:W-:Y:S05]  /*0630*/  BSYNC.RECONVERGENT B0 ;  /* 0x0000000000007941 */ /* 0x000fea0003800200 */
.L_x_14:
[----:B------:R-:W-:Y:S04]  /*0640*/  BSSY.RECONVERGENT B0, `(.L_x_16) ;  /* 0x0000003000007945 */ /* 0x000fe80003800200 */
[----:B------:R-:W-:Y:S05]  /*0650*/  @P0 BRA `(.L_x_17) ;  /* 0x0000000000040947 */ /* 0x000fea0003800000 */
[----:B-----5:R-:W5:Y:S02]  /*0660*/  LD.E.64 R2, desc[UR10][R2.64] ;  /* 0x0000000a02027980 */ /* 0x020f64000c101b00 */
.L_x_17:
[----:B------:R-:W-:Y:S05]  /*0670*/  BSYNC.RECONVERGENT B0 ;  /* 0x0000000000007941 */ /* 0x000fea0003800200 */
.L_x_16:
[----:B------:R-:W-:Y:S04]  /*0680*/  BSSY.RECONVERGENT B0, `(.L_x_18) ;  /* 0x0000003000007945 */ /* 0x000fe80003800200 */
[----:B------:R-:W-:Y:S05]  /*0690*/  @P0 BRA `(.L_x_19) ;  /* 0x0000000000040947 */ /* 0x000fea0003800000 */
[----:B-----5:R-:W5:Y:S02]  /*06a0*/  LD.E.64 R2, desc[UR10][R2.64] ;  /* 0x0000000a02027980 */ /* 0x020f64000c101b00 */
.L_x_19:
[----:B------:R-:W-:Y:S05]  /*06b0*/  BSYNC.RECONVERGENT B0 ;  /* 0x0000000000007941 */ /* 0x000fea0003800200 */
.L_x_18:
[----:B------:R-:W-:Y:S04]  /*06c0*/  BSSY.RECONVERGENT B0, `(.L_x_20) ;  /* 0x0000003000007945 */ /* 0x000fe80003800200 */
[----:B------:R-:W-:Y:S05]  /*06d0*/  @P0 BRA `(.L_x_21) ;  /* 0x0000000000040947 */ /* 0x000fea0003800000 */
[----:B-----5:R-:W5:Y:S02]  /*06e0*/  LD.E.64 R2, desc[UR10][R2.64] ;  /* 0x0000000a02027980 */ /* 0x020f64000c101b00 */
.L_x_21:
[----:B------:R-:W-:Y:S05]  /*06f0*/  BSYNC.RECONVERGENT B0 ;  /* 0x0000000000007941 */ /* 0x000fea0003800200 */
.L_x_20:
[----:B------:R-:W-:Y:S04]  /*0700*/  BSSY.RECONVERGENT B0, `(.L_x_22) ;  /* 0x0000003000007945 */ /* 0x000fe80003800200 */
[----:B------:R-:W-:Y:S05]  /*0710*/  @P0 BRA `(.L_x_23) ;  /* 0x0000000000040947 */ /* 0x000fea0003800000 */
[----:B-----5:R-:W5:Y:S02]  /*0720*/  LD.E.64 R2, desc[UR10][R2.64] ;  /* 0x0000000a02027980 */ /* 0x020f64000c101b00 */
.L_x_23:
[----:B------:R-:W-:Y:S05]  /*0730*/  BSYNC.RECONVERGENT B0 ;  /* 0x0000000000007941 */ /* 0x000fea0003800200 */
.L_x_22:
[----:B------:R-:W-:Y:S04]  /*0740*/  BSSY.RECONVERGENT B0, `(.L_x_24) ;  /* 0x0000003000007945 */ /* 0x000fe80003800200 */
[----:B------:R-:W-:Y:S05]  /*0750*/  @P0 BRA `(.L_x_25) ;  /* 0x0000000000040947 */ /* 0x000fea0003800000 */
[----:B-----5:R-:W5:Y:S02]  /*0760*/  LD.E.64 R2, desc[UR10][R2.64] ;  /* 0x0000000a02027980 */ /* 0x020f64000c101b00 */
.L_x_25:
[----:B------:R-:W-:Y:S05]  /*0770*/  BSYNC.RECONVERGENT B0 ;  /* 0x0000000000007941 */ /* 0x000fea0003800200 */
.L_x_24:
[----:B------:R-:W-:Y:S04]  /*0780*/  BSSY.RECONVERGENT B0, `(.L_x_26) ;  /* 0x0000003000007945 */ /* 0x000fe80003800200 */
[----:B------:R-:W-:Y:S05]  /*0790*/  @P0 BRA `(.L_x_27) ;  /* 0x0000000000040947 */ /* 0x000fea0003800000 */
[----:B-----5:R-:W5:Y:S02]  /*07a0*/  LD.E.64 R2, desc[UR10][R2.64] ;  /* 0x0000000a02027980 */ /* 0x020f64000c101b00 */
.L_x_27:
[----:B------:R-:W-:Y:S05]  /*07b0*/  BSYNC.RECONVERGENT B0 ;  /* 0x0000000000007941 */ /* 0x000fea0003800200 */
.L_x_26:
[----:B------:R-:W-:Y:S04]  /*07c0*/  BSSY.RECONVERGENT B0, `(.L_x_28) ;  /* 0x0000003000007945 */ /* 0x000fe80003800200 */
[----:B------:R-:W-:Y:S05]  /*07d0*/  @P0 BRA `(.L_x_29) ;  /* 0x0000000000040947 */ /* 0x000fea0003800000 */
[----:B-----5:R-:W5:Y:S02]  /*07e0*/  LD.E.64 R2, desc[UR10][R2.64] ;  /* 0x0000000a02027980 */ /* 0x020f64000c101b00 */
.L_x_29:
[----:B------:R-:W-:Y:S05]  /*07f0*/  BSYNC.RECONVERGENT B0 ;  /* 0x0000000000007941 */ /* 0x000fea0003800200 */
.L_x_28:
[----:B------:R-:W-:Y:S04]  /*0800*/  BSSY.RECONVERGENT B0, `(.L_x_30) ;  /* 0x0000003000007945 */ /* 0x000fe80003800200 */
[----:B------:R-:W-:Y:S05]  /*0810*/  @P0 BRA `(.L_x_31) ;  /* 0x0000000000040947 */ /* 0x000fea0003800000 */
[----:B-----5:R-:W5:Y:S02]  /*0820*/  LD.E.64 R2, desc[UR10][R2.64] ;  /* 0x0000000a02027980 */ /* 0x020f64000c101b00 */
.L_x_31:
[----:B------:R-:W-:Y:S05]  /*0830*/  BSYNC.RECONVERGENT B0 ;  /* 0x0000000000007941 */ /* 0x000fea0003800200 */
.L_x_30:
[----:B------:R-:W-:Y:S04]  /*0840*/  BSSY.RECONVERGENT B0, `(.L_x_32) ;  /* 0x0000003000007945 */ /* 0x000fe80003800200 */
[----:B------:R-:W-:Y:S05]  /*0850*/  @P0 BRA `(.L_x_33) ;  /* 0x0000000000040947 */ /* 0x000fea0003800000 */
[----:B-----5:R-:W5:Y:S02]  /*0860*/  LD.E.64 R2, desc[UR10][R2.64] ;  /* 0x0000000a02027980 */ /* 0x020f64000c101b00 */
.L_x_33:
[----:B------:R-:W-:Y:S05]  /*0870*/  BSYNC.RECONVERGENT B0 ;  /* 0x0000000000007941 */ /* 0x000fea0003800200 */
.L_x_32:
[----:B------:R-:W-:Y:S04]  /*0880*/  BSSY.RECONVERGENT B0, `(.L_x_34) ;  /* 0x0000003000007945 */ /* 0x000fe80003800200 */
[----:B------:R-:W-:Y:S05]  /*0890*/  @P0 BRA `(.L_x_35) ;  /* 0x0000000000040947 */ /* 0x000fea0003800000 */
[----:B-----5:R-:W5:Y:S02]  /*08a0*/  LD.E.64 R2, desc[UR10][R2.64] ;  /* 0x0000000a02027980 */ /* 0x020f64000c101b00 */
.L_x_35:
[----:B------:R-:W-:Y:S05]  /*08b0*/  BSYNC.RECONVERGENT B0 ;  /* 0x0000000000007941 */ /* 0x000fea0003800200 */
.L_x_34:
[----:B------:R-:W-:Y:S04]  /*08c0*/  BSSY.RECONVERGENT B0, `(.L_x_36) ;  /* 0x0000003000007945 */ /* 0x000fe80003800200 */
[----:B------:R-:W-:Y:S05]  /*08d0*/  @P0 BRA `(.L_x_37) ;  /* 0x0000000000040947 */ /* 0x000fea0003800000 */
[----:B-----5:R-:W5:Y:S02]  /*08e0*/  LD.E.64 R2, desc[UR10][R2.64] ;  /* 0x0000000a02027980 */ /* 0x020f64000c101b00 */
.L_x_37:
[----:B------:R-:W-:Y:S05]  /*08f0*/  BSYNC.RECONVERGENT B0 ;  /* 0x0000000000007941 */ /* 0x000fea0003800200 */
.L_x_36:
[----:B------:R-:W-:Y:S04]  /*0900*/  BSSY.RECONVERGENT B0, `(.L_x_38) ;  /* 0x0000003000007945 */ /* 0x000fe80003800200 */
[----:B------:R-:W-:Y:S05]  /*0910*/  @P0 BRA `(.L_x_39) ;  /* 0x0000000000040947 */ /* 0x000fea0003800000 */
[----:B-----5:R-:W5:Y:S02]  /*0920*/  LD.E.64 R2, desc[UR10][R2.64] ;  /* 0x0000000a02027980 */ /* 0x020f64000c101b00 */
.L_x_39:
[----:B------:R-:W-:Y:S05]  /*0930*/  BSYNC.RECONVERGENT B0 ;  /* 0x0000000000007941 */ /* 0x000fea0003800200 */
.L_x_38:
[----:B------:R-:W-:Y:S05]  /*0940*/  BRA.U UP0, `(.L_x_40) ;  /* 0xfffffff900fc7547 */ /* 0x000fea000b83ffff */
.L_x_9:
[----:B------:R-:W-:-:S09]  /*0950*/  UISETP.NE.AND UP0, UPT, UR6, URZ, UPT ;  /* 0x000000ff0600728c */ /* 0x000fd2000bf05270 */
[----:B------:R-:W-:Y:S05]  /*0960*/  BRA.U !UP0, `(.L_x_8) ;  /* 0x00000005080c7547 */ /* 0x000fea000b800000 */
[----:B------:R-:W2:Y:S01]  /*0970*/  LDCU UR7, c[0x0][0x390] ;  /* 0x00007200ff0777ac */ /* 0x000ea20008000800 */
[----:B------:R-:W-:Y:S02]  /*0980*/  UISETP.GE.U32.AND UP0, UPT, UR6, 0x8, UPT ;  /* 0x000000080600788c */ /* 0x000fe4000bf06070 */
[----:B--2---:R-:W-:-:S07]  /*0990*/  ULOP3.LUT UR8, UR7, 0x7, URZ, 0xc0, !UPT ;  /* 0x0000000707087892 */ /* 0x004fce000f8ec0ff */
[----:B------:R-:W-:Y:S05]  /*09a0*/  BRA.U !UP0, `(.L_x_41) ;  /* 0x0000000108807547 */ /* 0x000fea000b800000 */
[----:B------:R-:W-:Y:S04]  /*09b0*/  BSSY.RECONVERGENT B0, `(.L_x_42) ;  /* 0x0000003000007945 */ /* 0x000fe80003800200 */
[----:B------:R-:W-:Y:S05]  /*09c0*/  @P0 BRA `(.L_x_43) ;  /* 0x0000000000040947 */ /* 0x000fea0003800000 */
[----:B-----5:R-:W5:Y:S02]  /*09d0*/  LD.E.64 R2, desc[UR10][R2.64] ;  /* 0x0000000a02027980 */ /* 0x020f64000c101b00 */
.L_x_43:
[----:B------:R-:W-:Y:S05]  /*09e0*/  BSYNC.RECONVERGENT B0 ;  /* 0x0000000000007941 */ /* 0x000fea0003800200 */
.L_x_42:
[----:B------:R-:W-:Y:S04]  /*09f0*/  BSSY.RECONVERGENT B0, `(.L_x_44) ;  /* 0x0000003000007945 */ /* 0x000fe80003800200 */
[----:B------:R-:W-:Y:S05]  /*0a00*/  @P0 BRA `(.L_x_45) ;  /* 0x0000000000040947 */ /* 0x000fea0003800000 */
[----:B-----5:R-:W5:Y:S02]  /*0a10*/  LD.E.64 R2, desc[UR10][R2.64] ;  /* 0x0000000a02027980 */ /* 0x020f64000c101b00 */
.L_x_45:
[----:B------:R-:W-:Y:S05]  /*0a20*/  BSYNC.RECONVERGENT B0 ;  /* 0x0000000000007941 */ /* 0x000fea0003800200 */
.L_x_44:
[----:B------:R-:W-:Y:S04]  /*0a30*/  BSSY.RECONVERGENT B0, `(.L_x_46) ;  /* 0x0000003000007945 */ /* 0x000fe80003800200 */
[----:B------:R-:W-:Y:S05]  /*0a40*/  @P0 BRA `(.L_x_47) ;  /* 0x0000000000040947 */ /* 0x000fea0003800000 */
[----:B-----5:R-:W5:Y:S02]  /*0a50*/  LD.E.64 R2, desc[UR10][R2.64] ;  /* 0x0000000a02027980 */ /* 0x020f64000c101b00 */
.L_x_47:
[----:B------:R-:W-:Y:S05]  /*0a60*/  BSYNC.RECONVERGENT B0 ;  /* 0x0000000000007941 */ /* 0x000fea0003800200 */
.L_x_46:
[----:B------:R-:W-:Y:S04]  /*0a70*/  BSSY.RECONVERGENT B0, `(.L_x_48) ;  /* 0x0000003000007945 */ /* 0x000fe80003800200 */
[----:B------:R-:W-:Y:S05]  /*0a80*/  @P0 BRA `(.L_x_49) ;  /* 0x0000000000040947 */ /* 0x000fea0003800000 */
[----:B-----5:R-:W5:Y:S02]  /*0a90*/  LD.E.64 R2, desc[UR10][R2.64] ;  /* 0x0000000a02027980 */ /* 0x020f64000c101b00 */
.L_x_49:
[----:B------:R-:W-:Y:S05]  /*0aa0*/  BSYNC.RECONVERGENT B0 ;  /* 0x0000000000007941 */ /* 0x000fea0003800200 */
.L_x_48:
[----:B------:R-:W-:Y:S04]  /*0ab0*/  BSSY.RECONVERGENT B0, `(.L_x_50) ;  /* 0x0000003000007945 */ /* 0x000fe80003800200 */
[----:B------:R-:W-:Y:S05]  /*0ac0*/  @P0 BRA `(.L_x_51) ;  /* 0x0000000000040947 */ /* 0x000fea0003800000 */
[----:B-----5:R-:W5:Y:S02]  /*0ad0*/  LD.E.64 R2, desc[UR10][R2.64] ;  /* 0x0000000a02027980 */ /* 0x020f64000c101b00 */
.L_x_51:
[----:B------:R-:W-:Y:S05]  /*0ae0*/  BSYNC.RECONVERGENT B0 ;  /* 0x0000000000007941 */ /* 0x000fea0003800200 */
.L_x_50:
[----:B------:R-:W-:Y:S04]  /*0af0*/  BSSY.RECONVERGENT B0, `(.L_x_52) ;  /* 0x0000003000007945 */ /* 0x000fe80003800200 */
[----:B------:R-:W-:Y:S05]  /*0b00*/  @P0 BRA `(.L_x_53) ;  /* 0x0000000000040947 */ /* 0x000fea0003800000 */
[----:B-----5:R-:W5:Y:S02]  /*0b10*/  LD.E.64 R2, desc[UR10][R2.64] ;  /* 0x0000000a02027980 */ /* 0x020f64000c101b00 */
.L_x_53:
[----:B------:R-:W-:Y:S05]  /*0b20*/  BSYNC.RECONVERGENT B0 ;  /* 0x0000000000007941 */ /* 0x000fea0003800200 */
.L_x_52:
[----:B------:R-:W-:Y:S04]  /*0b30*/  BSSY.RECONVERGENT B0, `(.L_x_54) ;  /* 0x0000003000007945 */ /* 0x000fe80003800200 */
[----:B------:R-:W-:Y:S05]  /*0b40*/  @P0 BRA `(.L_x_55) ;  /* 0x0000000000040947 */ /* 0x000fea0003800000 */
[----:B-----5:R-:W5:Y:S02]  /*0b50*/  LD.E.64 R2, desc[UR10][R2.64] ;  /* 0x0000000a02027980 */ /* 0x020f64000c101b00 */
.L_x_55:
[----:B------:R-:W-:Y:S05]  /*0b60*/  BSYNC.RECONVERGENT B0 ;  /* 0x0000000000007941 */ /* 0x000fea0003800200 */
.L_x_54:
[----:B------:R-:W-:Y:S04]  /*0b70*/  BSSY.RECONVERGENT B0, `(.L_x_41) ;  /* 0x0000003000007945 */ /* 0x000fe80003800200 */
[----:B------:R-:W-:Y:S05]  /*0b80*/  @P0 BRA `(.L_x_56) ;  /* 0x0000000000040947 */ /* 0x000fea0003800000 */
[----:B-----5:R-:W5:Y:S02]  /*0b90*/  LD.E.64 R2, desc[UR10][R2.64] ;  /* 0x0000000a02027980 */ /* 0x020f64000c101b00 */
.L_x_56:
[----:B------:R-:W-:Y:S05]  /*0ba0*/  BSYNC.RECONVERGENT B0 ;  /* 0x0000000000007941 */ /* 0x000fea0003800200 */
.L_x_41:
[----:B------:R-:W-:-:S09]  /*0bb0*/  UISETP.NE.AND UP0, UPT, UR8, URZ, UPT ;  /* 0x000000ff0800728c */ /* 0x000fd2000bf05270 */
[----:B------:R-:W-:Y:S05]  /*0bc0*/  BRA.U !UP0, `(.L_x_8) ;  /* 0x0000000108747547 */ /* 0x000fea000b800000 */
[----:B------:R-:W-:Y:S02]  /*0bd0*/  UISETP.GE.U32.AND UP0, UPT, UR8, 0x4, UPT ;  /* 0x000000040800788c */ /* 0x000fe4000bf06070 */
[----:B------:R-:W-:-:S07]  /*0be0*/  ULOP3.LUT UR9, UR7, 0x3, URZ, 0xc0, !UPT ;  /* 0x0000000307097892 */ /* 0x000fce000f8ec0ff */
[----:B------:R-:W-:Y:S05]  /*0bf0*/  BRA.U !UP0, `(.L_x_57) ;  /* 0x0000000108407547 */ /* 0x000fea000b800000 */
[----:B------:R-:W-:Y:S04]  /*0c00*/  BSSY.RECONVERGENT B0, `(.L_x_58) ;  /* 0x0000003000007945 */ /* 0x000fe80003800200 */
[----:B------:R-:W-:Y:S05]  /*0c10*/  @P0 BRA `(.L_x_59) ;  /* 0x0000000000040947 */ /* 0x000fea0003800000 */
[----:B-----5:R-:W5:Y:S02]  /*0c20*/  LD.E.64 R2, desc[UR10][R2.64] ;  /* 0x0000000a02027980 */ /* 0x020f64000c101b00 */
.L_x_59:
[----:B------:R-:W-:Y:S05]  /*0c30*/  BSYNC.RECONVERGENT B0 ;  /* 0x0000000000007941 */ /* 0x000fea0003800200 */
.L_x_58:
[----:B------:R-:W-:Y:S04]  /*0c40*/  BSSY.RECONVERGENT B0, `(.L_x_60) ;  /* 0x0000003000007945 */ /* 0x000fe80003800200 */
[----:B------:R-:W-:Y:S05]  /*0c50*/  @P0 BRA `(.L_x_61) ;  /* 0x0000000000040947 */ /* 0x000fea0003800000 */
[----:B-----5:R-:W5:Y:S02]  /*0c60*/  LD.E.64 R2, desc[UR10][R2.64] ;  /* 0x0000000a02027980 */ /* 0x020f64000c101b00 */
.L_x_61:
[----:B------:R-:W-:Y:S05]  /*0c70*/  BSYNC.RECONVERGENT B0 ;  /* 0x0000000000007941 */ /* 0x000fea0003800200 */
.L_x_60:
[----:B------:R-:W-:Y:S04]  /*0c80*/  BSSY.RECONVERGENT B0, `(.L_x_62) ;  /* 0x0000003000007945 */ /* 0x000fe80003800200 */
[----:B------:R-:W-:Y:S05]  /*0c90*/  @P0 BRA `(.L_x_63) ;  /* 0x0000000000040947 */ /* 0x000fea0003800000 */
[----:B-----5:R-:W5:Y:S02]  /*0ca0*/  LD.E.64 R2, desc[UR10][R2.64] ;  /* 0x0000000a02027980 */ /* 0x020f64000c101b00 */
.L_x_63:
[----:B------:R-:W-:Y:S05]  /*0cb0*/  BSYNC.RECONVERGENT B0 ;  /* 0x0000000000007941 */ /* 0x000fea0003800200 */
.L_x_62:
[----:B------:R-:W-:Y:S04]  /*0cc0*/  BSSY.RECONVERGENT B0, `(.L_x_57) ;  /* 0x0000003000007945 */ /* 0x000fe80003800200 */
[----:B------:R-:W-:Y:S05]  /*0cd0*/  @P0 BRA `(.L_x_64) ;  /* 0x0000000000040947 */ /* 0x000fea0003800000 */
[----:B-----5:R-:W5:Y:S02]  /*0ce0*/  LD.E.64 R2, desc[UR10][R2.64] ;  /* 0x0000000a02027980 */ /* 0x020f64000c101b00 */
.L_x_64:
[----:B------:R-:W-:Y:S05]  /*0cf0*/  BSYNC.RECONVERGENT B0 ;  /* 0x0000000000007941 */ /* 0x000fea0003800200 */
.L_x_57:
[----:B------:R-:W-:-:S09]  /*0d00*/  UISETP.NE.AND UP0, UPT, UR9, URZ, UPT ;  /* 0x000000ff0900728c */ /* 0x000fd2000bf05270 */
[----:B------:R-:W-:Y:S05]  /*0d10*/  BRA.U !UP0, `(.L_x_8) ;  /* 0x0000000108207547 */ /* 0x000fea000b800000 */
[----:B------:R-:W-:-:S12]  /*0d20*/  UIADD3 UR5, UPT, UPT, -UR9, URZ, URZ ;  /* 0x000000ff09057290 */ /* 0x000fd8000fffe1ff */
.L_x_67:
[----:B------:R-:W-:Y:S01]  /*0d30*/  UIADD3 UR5, UPT, UPT, UR5, 0x1, URZ ;  /* 0x0000000105057890 */ /* 0x000fe2000fffe0ff */
[----:B------:R-:W-:Y:S03]  /*0d40*/  BSSY.RECONVERGENT B0, `(.L_x_65) ;  /* 0x0000004000007945 */ /* 0x000fe60003800200 */
[----:B------:R-:W-:Y:S01]  /*0d50*/  UISETP.NE.AND UP0, UPT, UR5, URZ, UPT ;  /* 0x000000ff0500728c */ /* 0x000fe2000bf05270 */
[----:B------:R-:W-:Y:S10]  /*0d60*/  @P0 BRA `(.L_x_66) ;  /* 0x0000000000040947 */ /* 0x000ff40003800000 */
[----:B-----5:R-:W5:Y:S02]  /*0d70*/  LD.E.64 R2, desc[UR10][R2.64] ;  /* 0x0000000a02027980 */ /* 0x020f64000c101b00 */
.L_x_66:
[----:B------:R-:W-:Y:S05]  /*0d80*/  BSYNC.RECONVERGENT B0 ;  /* 0x0000000000007941 */ /* 0x000fea0003800200 */
.L_x_65:
[----:B------:R-:W-:Y:S05]  /*0d90*/  BRA.U UP0, `(.L_x_67) ;  /* 0xfffffffd00e47547 */ /* 0x000fea000b83ffff */
.L_x_8:
[----:B------:R-:W-:-:S04]  /*0da0*/  IADD3 R0, PT, PT, -R0, RZ, RZ ;  /* 0x000000ff00007210 */ /* 0x000fc80007ffe1ff */
[----:B------:R-:W-:-:S13]  /*0db0*/  ISETP.NE.AND P0, PT, R0, UR4, PT ;  /* 0x0000000400007c0c */ /* 0x000fda000bf05270 */
[----:B------:R-:W-:Y:S05]  /*0dc0*/  @P0 EXIT ;  /* 0x000000000000094d */ /* 0x000fea0003800000 */
[----:B------:R-:W2:Y:S01]  /*0dd0*/  S2UR UR4, SR_CLOCKLO ;  /* 0x00000000000479c3 */ /* 0x000ea20000005000 */
[----:B------:R-:W-:-:S07]  /*0de0*/  NOP ;  /* 0x0000000000007918 */ /* 0x000fce0000000000 */
[----:B------:R-:W3:Y:S01]  /*0df0*/  LDC.64 R4, c[0x0][0x380] ;  /* 0x0000e000ff047b82 */ /* 0x000ee20000000a00 */
[----:B--2---:R-:W-:-:S05]  /*0e00*/  IADD3 R9, PT, PT, -R6, UR4, RZ ;  /* 0x0000000406097c10 */ /* 0x004fca000fffe1ff */
[----:B---3--:R-:W-:Y:S04]  /*0e10*/  STG.E desc[UR10][R4.64], R9 ;  /* 0x0000000904007986 */ /* 0x008fe8000c10190a */
[----:B-----5:R-:W2:Y:S01]  /*0e20*/  LD.E.64 R2, desc[UR10][R2.64] ;  /* 0x0000000a02027980 */ /* 0x020ea2000c101b00 */
[----:B------:R-:W2:Y:S03]  /*0e30*/  LDC.64 R6, c[0x0][0x398] ;  /* 0x0000e600ff067b82 */ /* 0x000ea60000000a00 */
[----:B--2---:R-:W-:Y:S01]  /*0e40*/  STG.E.64 desc[UR10][R6.64], R2 ;  /* 0x0000000206007986 */ /* 0x004fe2000c101b0a */
[----:B------:R-:W-:Y:S05]  /*0e50*/  EXIT ;  /* 0x000000000000794d */ /* 0x000fea0003800000 */
.L_x_68:
[----:B------:R-:W-:-:S00]  /*0e60*/  BRA `(.L_x_68) ;  /* 0xfffffffc00fc7947 */ /* 0x000fc0000383ffff */
[----:B------:R-:W-:-:S00]  /*0e70*/  NOP ;  /* 0x0000000000007918 */ /* 0x000fc00000000000 */
        /* <DEDUP_REMOVED lines=8> */
.L_x_78:


//--------------------- .text._Z13sequence_readRxPiii --------------------------
	.section	.text._Z13sequence_readRxPiii,"ax",@progbits
	.align	128
        .global         _Z13sequence_readRxPiii
        .type           _Z13sequence_readRxPiii,@function
        .size           _Z13sequence_readRxPiii,(.L_x_79 - _Z13sequence_readRxPiii)
        .other          _Z13sequence_readRxPiii,@"STO_CUDA_ENTRY STV_DEFAULT"
_Z13sequence_readRxPiii:
.text._Z13sequence_readRxPiii:
[----:B------:R-:W-:Y:S01]  /*0000*/  LDC R1, c[0x0][0x37c] ;  /* 0x0000df00ff017b82 */ /* 0x000fe20000000800 */
[----:B------:R-:W0:Y:S01]  /*0010*/  LDCU UR7, c[0x0][0x390] ;  /* 0x00007200ff0777ac */ /* 0x000e220008000800 */
[----:B------:R-:W1:Y:S01]  /*0020*/  LDCU.64 UR12, c[0x0][0x358] ;  /* 0x00006b00ff0c77ac */ /* 0x000e620008000a00 */
[----:B0-----:R-:W-:-:S09]  /*0030*/  UISETP.GE.AND UP0, UPT, UR7, 0x1, UPT ;  /* 0x000000010700788c */ /* 0x001fd2000bf06270 */
[----:B-1----:R-:W-:Y:S05]  /*0040*/  BRA.U !UP0, `(.L_x_69) ;  /* 0x0000000508987547 */ /* 0x002fea000b800000 */
[----:B------:R-:W-:Y:S01]  /*0050*/  UISETP.GE.U32.AND UP1, UPT, UR7, 0x10, UPT ;  /* 0x000000100700788c */ /* 0x000fe2000bf26070 */
[----:B------:R-:W-:Y:S01]  /*0060*/  IMAD.MOV.U32 R0, RZ, RZ, RZ ;  /* 0x000000ffff007224 */ /* 0x000fe200078e00ff */
[----:B------:R-:W-:-:S04]  /*0070*/  ULOP3.LUT UR10, UR7, 0xf, URZ, 0xc0, !UPT ;  /* 0x0000000f070a7892 */ /* 0x000fc8000f8ec0ff */
[----:B------:R-:W-:-:S03]  /*0080*/  UISETP.NE.AND UP0, UPT, UR10, URZ, UPT ;  /* 0x000000ff0a00728c */ /* 0x000fc6000bf05270 */
[----:B------:R-:W-:Y:S08]  /*0090*/  BRA.U !UP1, `(.L_x_70) ;  /* 0x0000000109a07547 */ /* 0x000ff0000b800000 */
[----:B------:R-:W0:Y:S01]  /*00a0*/  S2UR UR5, SR_CgaCtaId ;  /* 0x00000000000579c3 */ /* 0x000e220000008800 */
[----:B------:R-:W1:Y:S01]  /*00b0*/  LDCU.64 UR8, c[0x0][0x388] ;  /* 0x00007100ff0877ac */ /* 0x000e620008000a00 */
[----:B------:R-:W-:Y:S01]  /*00c0*/  UMOV UR4, 0x400 ;  /* 0x0000040000047882 */ /* 0x000fe20000000000 */
[----:B------:R-:W-:-:S06]  /*00d0*/  ULOP3.LUT UR11, UR7, 0x7ffffff0, URZ, 0xc0, !UPT ;  /* 0x7ffffff0070b7892 */ /* 0x000fcc000f8ec0ff */
[----:B------:R-:W-:Y:S01]  /*00e0*/  IMAD.U32 R0, RZ, RZ, UR11 ;  /* 0x0000000bff007e24 */ /* 0x000fe2000f8e00ff */
[----:B-1----:R-:W-:Y:S02]  /*00f0*/  UIADD3 UR6, UP1, UPT, UR8, 0x20, URZ ;  /* 0x0000002008067890 */ /* 0x002fe4000ff3e0ff */
[----:B------:R-:W-:Y:S02]  /*0100*/  UIADD3 UR8, UPT, UPT, -UR11, URZ, URZ ;  /* 0x000000ff0b087290 */ /* 0x000fe4000fffe1ff */
[----:B0-----:R-:W-:Y:S02]  /*0110*/  ULEA UR4, UR5, UR4, 0x18 ;  /* 0x0000000405047291 */ /* 0x001fe4000f8ec0ff */
[----:B------:R-:W-:Y:S01]  /*0120*/  MOV R20, UR6 ;  /* 0x0000000600147c02 */ /* 0x000fe20008000f00 */
[----:B------:R-:W-:Y:S02]  /*0130*/  UIADD3.X UR5, UPT, UPT, URZ, UR9, URZ, UP1, !UPT ;  /* 0x00000009ff057290 */ /* 0x000fe40008ffe4ff */
[----:B------:R-:W-:-:S04]  /*0140*/  UIADD3 UR4, UPT, UPT, UR4, 0x20, URZ ;  /* 0x0000002004047890 */ /* 0x000fc8000fffe0ff */
[----:B------:R-:W-:-:S08]  /*0150*/  IMAD.U32 R21, RZ, RZ, UR5 ;  /* 0x00000005ff157e24 */ /* 0x000fd0000f8e00ff */
.L_x_71:
[----:B------:R-:W-:Y:S01]  /*0160*/  IMAD.MOV.U32 R2, RZ, RZ, R20 ;  /* 0x000000ffff027224 */ /* 0x000fe200078e0014 */
[----:B------:R-:W-:-:S05]  /*0170*/  MOV R3, R21 ;  /* 0x0000001500037202 */ /* 0x000fca0000000f00 */
[----:B0-----:R-:W2:Y:S04]  /*0180*/  LDG.E R4, desc[UR12][R2.64+-0x20] ;  /* 0xffffe00c02047981 */ /* 0x001ea8000c1e1900 */
[----:B------:R-:W2:Y:S04]  /*0190*/  LDG.E R5, desc[UR12][R2.64+-0x1c] ;  /* 0xffffe40c02057981 */ /* 0x000ea8000c1e1900 */
[----:B------:R-:W2:Y:S04]  /*01a0*/  LDG.E R6, desc[UR12][R2.64+-0x18] ;  /* 0xffffe80c02067981 */ /* 0x000ea8000c1e1900 */
[----:B------:R-:W2:Y:S04]  /*01b0*/  LDG.E R7, desc[UR12][R2.64+-0x14] ;  /* 0xffffec0c02077981 */ /* 0x000ea8000c1e1900 */
[----:B------:R-:W3:Y:S04]  /*01c0*/  LDG.E R8, desc[UR12][R2.64+-0x10] ;  /* 0xfffff00c02087981 */ /* 0x000ee8000c1e1900 */
[----:B------:R-:W3:Y:S04]  /*01d0*/  LDG.E R9, desc[UR12][R2.64+-0xc] ;  /* 0xfffff40c02097981 */ /* 0x000ee8000c1e1900 */
[----:B------:R-:W3:Y:S04]  /*01e0*/  LDG.E R10, desc[UR12][R2.64+-0x8] ;  /* 0xfffff80c020a7981 */ /* 0x000ee8000c1e1900 */
[----:B------:R-:W3:Y:S04]  /*01f0*/  LDG.E R11, desc[UR12][R2.64+-0x4] ;  /* 0xfffffc0c020b7981 */ /* 0x000ee8000c1e1900 */
[----:B------:R-:W4:Y:S04]  /*0200*/  LDG.E R12, desc[UR12][R2.64] ;  /* 0x0000000c020c7981 */ /* 0x000f28000c1e1900 */
[----:B------:R-:W4:Y:S04]  /*0210*/  LDG.E R13, desc[UR12][R2.64+0x4] ;  /* 0x0000040c020d7981 */ /* 0x000f28000c1e1900 */
[----:B------:R-:W4:Y:S04]  /*0220*/  LDG.E R14, desc[UR12][R2.64+0x8] ;  /* 0x0000080c020e7981 */ /* 0x000f28000c1e1900 */
[----:B------:R-:W4:Y:S04]  /*0230*/  LDG.E R15, desc[UR12][R2.64+0xc] ;  /* 0x00000c0c020f7981 */ /* 0x000f28000c1e1900 */
[----:B------:R-:W5:Y:S04]  /*0240*/  LDG.E R16, desc[UR12][R2.64+0x10] ;  /* 0x0000100c02107981 */ /* 0x000f68000c1e1900 */
[----:B------:R-:W5:Y:S04]  /*0250*/  LDG.E R17, desc[UR12][R2.64+0x14] ;  /* 0x0000140c02117981 */ /* 0x000f68000c1e1900 */
[----:B------:R-:W5:Y:S04]  /*0260*/  LDG.E R18, desc[UR12][R2.64+0x18] ;  /* 0x0000180c02127981 */ /* 0x000f68000c1e1900 */
[----:B------:R-:W5:Y:S01]  /*0270*/  LDG.E R19, desc[UR12][R2.64+0x1c] ;  /* 0x00001c0c02137981 */ /* 0x000f62000c1e1900 */
[----:B------:R-:W-:Y:S01]  /*0280*/  UIADD3 UR8, UPT, UPT, UR8, 0x10, URZ ;  /* 0x0000001008087890 */ /* 0x000fe2000fffe0ff */
[----:B------:R-:W-:-:S03]  /*0290*/  IADD3 R20, P0, PT, R2, 0x40, RZ ;  /* 0x0000004002147810 */ /* 0x000fc60007f1e0ff */
[----:B------:R-:W-:Y:S02]  /*02a0*/  UISETP.NE.AND UP1, UPT, UR8, URZ, UPT ;  /* 0x000000ff0800728c */ /* 0x000fe4000bf25270 */
[----:B------:R-:W-:Y:S01]  /*02b0*/  IMAD.X R21, RZ, RZ, R3, P0 ;  /* 0x000000ffff157224 */ /* 0x000fe200000e0603 */
[----:B--2---:R0:W-:Y:S04]  /*02c0*/  STS.128 [UR4+-0x20], R4 ;  /* 0xffffe004ff007988 */ /* 0x0041e80008000c04 */
[----:B---3--:R0:W-:Y:S04]  /*02d0*/  STS.128 [UR4+-0x10], R8 ;  /* 0xfffff008ff007988 */ /* 0x0081e80008000c04 */
[----:B----4-:R0:W-:Y:S04]  /*02e0*/  STS.128 [UR4], R12 ;  /* 0x0000000cff007988 */ /* 0x0101e80008000c04 */
[----:B-----5:R0:W-:Y:S01]  /*02f0*/  STS.128 [UR4+0x10], R16 ;  /* 0x00001010ff007988 */ /* 0x0201e20008000c04 */
[----:B------:R-:W-:Y:S01]  /*0300*/  UIADD3 UR4, UPT, UPT, UR4, 0x40, URZ ;  /* 0x0000004004047890 */ /* 0x000fe2000fffe0ff */
[----:B------:R-:W-:Y:S11]  /*0310*/  BRA.U UP1, `(.L_x_71) ;  /* 0xfffffffd01907547 */ /* 0x000ff6000b83ffff */
.L_x_70:
[----:B------:R-:W-:Y:S05]  /*0320*/  BRA.U !UP0, `(.L_x_69) ;  /* 0x0000000108e07547 */ /* 0x000fea000b800000 */
[----:B------:R-:W-:Y:S02]  /*0330*/  UISETP.GE.U32.AND UP0, UPT, UR10, 0x8, UPT ;  /* 0x000000080a00788c */ /* 0x000fe4000bf06070 */
[----:B------:R-:W-:-:S04]  /*0340*/  ULOP3.LUT UR5, UR7, 0x7, URZ, 0xc0, !UPT ;  /* 0x0000000707057892 */ /* 0x000fc8000f8ec0ff */
[----:B------:R-:W-:-:S03]  /*0350*/  UISETP.NE.AND UP1, UPT, UR5, URZ, UPT ;  /* 0x000000ff0500728c */ /* 0x000fc6000bf25270 */
[----:B------:R-:W-:Y:S08]  /*0360*/  BRA.U !UP0, `(.L_x_72) ;  /* 0x0000000108447547 */ /* 0x000ff0000b800000 */
[----:B------:R-:W1:Y:S02]  /*0370*/  LDC.64 R2, c[0x0][0x388] ;  /* 0x0000e200ff027b82 */ /* 0x000e640000000a00 */
[----:B-1----:R-:W-:-:S05]  /*0380*/  IMAD.WIDE.U32 R2, R0, 0x4, R2 ;  /* 0x0000000400027825 */ /* 0x002fca00078e0002 */
[----:B0-----:R-:W2:Y:S04]  /*0390*/  LDG.E R8, desc[UR12][R2.64] ;  /* 0x0000000c02087981 */ /* 0x001ea8000c1e1900 */
[----:B------:R-:W2:Y:S04]  /*03a0*/  LDG.E R9, desc[UR12][R2.64+0x4] ;  /* 0x0000040c02097981 */ /* 0x000ea8000c1e1900 */
[----:B------:R-:W2:Y:S04]  /*03b0*/  LDG.E R10, desc[UR12][R2.64+0x8] ;  /* 0x0000080c020a7981 */ /* 0x000ea8000c1e1900 */
[----:B------:R-:W2:Y:S04]  /*03c0*/  LDG.E R11, desc[UR12][R2.64+0xc] ;  /* 0x00000c0c020b7981 */ /* 0x000ea8000c1e1900 */
[----:B------:R-:W3:Y:S04]  /*03d0*/  LDG.E R4, desc[UR12][R2.64+0x10] ;  /* 0x0000100c02047981 */ /* 0x000ee8000c1e1900 */
[----:B------:R-:W3:Y:S04]  /*03e0*/  LDG.E R5, desc[UR12][R2.64+0x14] ;  /* 0x0000140c02057981 */ /* 0x000ee8000c1e1900 */
[----:B------:R-:W3:Y:S04]  /*03f0*/  LDG.E R6, desc[UR12][R2.64+0x18] ;  /* 0x0000180c02067981 */ /* 0x000ee8000c1e1900 */
[----:B------:R-:W3:Y:S01]  /*0400*/  LDG.E R7, desc[UR12][R2.64+0x1c] ;  /* 0x00001c0c02077981 */ /* 0x000ee2000c1e1900 */
[----:B------:R-:W-:Y:S01]  /*0410*/  MOV R12, 0x400 ;  /* 0x00000400000c7802 */ /* 0x000fe20000000f00 */
[----:B------:R-:W0:Y:S03]  /*0420*/  S2R R13, SR_CgaCtaId ;  /* 0x00000000000d7919 */ /* 0x000e260000008800 */
[----:B0-----:R-:W-:-:S05]  /*0430*/  LEA R13, R13, R12, 0x18 ;  /* 0x0000000c0d0d7211 */ /* 0x001fca00078ec0ff */
[C---:B------:R-:W-:Y:S01]  /*0440*/  IMAD R12, R0.reuse, 0x4, R13 ;  /* 0x00000004000c7824 */ /* 0x040fe200078e020d */
[----:B------:R-:W-:-:S04]  /*0450*/  IADD3 R0, PT, PT, R0, 0x8, RZ ;  /* 0x0000000800007810 */ /* 0x000fc80007ffe0ff */
[----:B--2---:R1:W-:Y:S04]  /*0460*/  STS.128 [R12], R8 ;  /* 0x000000080c007388 */ /* 0x0043e80000000c00 */
[----:B---3--:R1:W-:Y:S02]  /*0470*/  STS.128 [R12+0x10], R4 ;  /* 0x000010040c007388 */ /* 0x0083e40000000c00 */
.L_x_72:
[----:B------:R-:W-:Y:S05]  /*0480*/  BRA.U !UP1, `(.L_x_69) ;  /* 0x0000000109887547 */ /* 0x000fea000b800000 */
[----:B------:R-:W-:Y:S02]  /*0490*/  UISETP.GE.U32.AND UP0, UPT, UR5, 0x4, UPT ;  /* 0x000000040500788c */ /* 0x000fe4000bf06070 */
[----:B------:R-:W-:-:S04]  /*04a0*/  ULOP3.LUT UR4, UR7, 0x3, URZ, 0xc0, !UPT ;  /* 0x0000000307047892 */ /* 0x000fc8000f8ec0ff */
[----:B------:R-:W-:-:S03]  /*04b0*/  UISETP.NE.AND UP1, UPT, UR4, URZ, UPT ;  /* 0x000000ff0400728c */ /* 0x000fc6000bf25270 */
[----:B------:R-:W-:Y:S08]  /*04c0*/  BRA.U !UP0, `(.L_x_73) ;  /* 0x0000000108307547 */ /* 0x000ff0000b800000 */
[----:B------:R-:W2:Y:S02]  /*04d0*/  LDC.64 R2, c[0x0][0x388] ;  /* 0x0000e200ff027b82 */ /* 0x000ea40000000a00 */
[----:B--2---:R-:W-:-:S05]  /*04e0*/  IMAD.WIDE.U32 R2, R0, 0x4, R2 ;  /* 0x0000000400027825 */ /* 0x004fca00078e0002 */
[----:B01----:R-:W2:Y:S04]  /*04f0*/  LDG.E R4, desc[UR12][R2.64] ;  /* 0x0000000c02047981 */ /* 0x003ea8000c1e1900 */
[----:B------:R-:W2:Y:S04]  /*0500*/  LDG.E R5, desc[UR12][R2.64+0x4] ;  /* 0x0000040c02057981 */ /* 0x000ea8000c1e1900 */
[----:B------:R-:W2:Y:S04]  /*0510*/  LDG.E R6, desc[UR12][R2.64+0x8] ;  /* 0x0000080c02067981 */ /* 0x000ea8000c1e1900 */
[----:B------:R-:W2:Y:S01]  /*0520*/  LDG.E R7, desc[UR12][R2.64+0xc] ;  /* 0x00000c0c02077981 */ /* 0x000ea2000c1e1900 */
[----:B------:R-:W-:Y:S01]  /*0530*/  MOV R8, 0x400 ;  /* 0x0000040000087802 */ /* 0x000fe20000000f00 */
[----:B------:R-:W0:Y:S03]  /*0540*/  S2R R9, SR_CgaCtaId ;  /* 0x0000000000097919 */ /* 0x000e260000008800 */
[----:B0-----:R-:W-:-:S05]  /*0550*/  LEA R9, R9, R8, 0x18 ;  /* 0x0000000809097211 */ /* 0x001fca00078ec0ff */
[C---:B------:R-:W-:Y:S02]  /*0560*/  IMAD R9, R0.reuse, 0x4, R9 ;  /* 0x0000000400097824 */ /* 0x040fe400078e0209 */
[----:B------:R-:W-:-:S03]  /*0570*/  VIADD R0, R0, 0x4 ;  /* 0x0000000400007836 */ /* 0x000fc60000000000 */
[----:B--2---:R2:W-:Y:S04]  /*0580*/  STS.128 [R9], R4 ;  /* 0x0000000409007388 */ /* 0x0045e80000000c00 */
.L_x_73:
[----:B------:R-:W-:Y:S05]  /*0590*/  BRA.U !UP1, `(.L_x_69) ;  /* 0x0000000109447547 */ /* 0x000fea000b800000 */
[----:B012---:R-:W0:Y:S01]  /*05a0*/  S2R R5, SR_CgaCtaId ;  /* 0x0000000000057919 */ /* 0x007e220000008800 */
[----:B------:R-:W1:Y:S01]  /*05b0*/  LDC.64 R2, c[0x0][0x388] ;  /* 0x0000e200ff027b82 */ /* 0x000e620000000a00 */
[----:B------:R-:W-:Y:S01]  /*05c0*/  MOV R4, 0x400 ;  /* 0x0000040000047802 */ /* 0x000fe20000000f00 */
[----:B------:R-:W-:Y:S01]  /*05d0*/  UIADD3 UR4, UPT, UPT, -UR4, URZ, URZ ;  /* 0x000000ff04047290 */ /* 0x000fe2000fffe1ff */
[----:B-1----:R-:W-:Y:S02]  /*05e0*/  IMAD.WIDE.U32 R2, R0, 0x4, R2 ;  /* 0x0000000400027825 */ /* 0x002fe400078e0002 */
[----:B0-----:R-:W-:-:S04]  /*05f0*/  LEA R5, R5, R4, 0x18 ;  /* 0x0000000405057211 */ /* 0x001fc800078ec0ff */
[----:B------:R-:W-:Y:S01]  /*0600*/  LEA R0, R0, R5, 0x2 ;  /* 0x0000000500007211 */ /* 0x000fe200078e10ff */
[----:B------:R-:W-:-:S07]  /*0610*/  IMAD.MOV.U32 R5, RZ, RZ, R3 ;  /* 0x000000ffff057224 */ /* 0x000fce00078e0003 */
.L_x_74:
[----:B------:R-:W-:-:S06]  /*0620*/  IMAD.MOV.U32 R3, RZ, RZ, R5 ;  /* 0x000000ffff037224 */ /* 0x000fcc00078e0005 */
[----:B------:R0:W2:Y:S01]  /*0630*/  LDG.E R3, desc[UR12][R2.64] ;  /* 0x0000000c02037981 */ /* 0x0000a2000c1e1900 */
[----:B------:R-:W-:-:S04]  /*0640*/  UIADD3 UR4, UPT, UPT, UR4, 0x1, URZ ;  /* 0x0000000104047890 */ /* 0x000fc8000fffe0ff */
[----:B------:R-:W-:Y:S01]  /*0650*/  UISETP.NE.AND UP0, UPT, UR4, URZ, UPT ;  /* 0x000000ff0400728c */ /* 0x000fe2000bf05270 */
[----:B0-----:R-:W-:-:S04]  /*0660*/  IADD3 R2, P0, PT, R2, 0x4, RZ ;  /* 0x0000000402027810 */ /* 0x001fc80007f1e0ff */
[----:B------:R-:W-:Y:S01]  /*0670*/  IADD3.X R5, PT, PT, RZ, R5, RZ, P0, !PT ;  /* 0x00000005ff057210 */ /* 0x000fe200007fe4ff */
[----:B--2---:R0:W-:Y:S02]  /*0680*/  STS [R0], R3 ;  /* 0x0000000300007388 */ /* 0x0041e40000000800 */
[----:B0-----:R-:W-:Y:S01]  /*0690*/  VIADD R0, R0, 0x4 ;  /* 0x0000000400007836 */ /* 0x001fe20000000000 */
[----:B------:R-:W-:Y:S06]  /*06a0*/  BRA.U UP0, `(.L_x_74) ;  /* 0xfffffffd00dc7547 */ /* 0x000fec000b83ffff */
.L_x_69:
[----:B012---:R-:W-:Y:S02]  /*06b0*/  CS2R R4, SR_CLOCKLO ;  /* 0x0000000000047805 */ /* 0x007fe40000015000 */
[----:B------:R-:W-:Y:S01]  /*06c0*/  CS2R R6, SR_CLOCKLO ;  /* 0x0000000000067805 */ /* 0x000fe20000015000 */
[----:B------:R-:W0:Y:S05]  /*06d0*/  LDC.64 R2, c[0x0][0x380] ;  /* 0x0000e000ff027b82 */ /* 0x000e2a0000000a00 */
[----:B------:R-:W-:-:S04]  /*06e0*/  IADD3 R4, P0, PT, -R4, R6, RZ ;  /* 0x0000000604047210 */ /* 0x000fc80007f1e1ff */
[----:B------:R-:W-:-:S05]  /*06f0*/  IADD3.X R5, PT, PT, ~R5, R7, RZ, P0, !PT ;  /* 0x0000000705057210 */ /* 0x000fca00007fe5ff */
[----:B0-----:R-:W-:Y:S01]  /*0700*/  STG.E.64 desc[UR12][R2.64], R4 ;  /* 0x0000000402007986 */ /* 0x001fe2000c101b0c */
[----:B------:R-:W-:Y:S05]  /*0710*/  EXIT ;  /* 0x000000000000794d */ /* 0x000fea0003800000 */
.L_x_75:
        /* <DEDUP_REMOVED lines=14> */
.L_x_79:


//--------------------- .text._Z10test_clockRiS_  --------------------------
	.section	.text._Z10test_clockRiS_,"ax",@progbits
	.align	128
        .global         _Z10test_clockRiS_
        .type           _Z10test_clockRiS_,@function
        .size           _Z10test_clockRiS_,(.L_x_80 - _Z10test_clockRiS_)
        .other          _Z10test_clockRiS_,@"STO_CUDA_ENTRY STV_DEFAULT"
_Z10test_clockRiS_:
.text._Z10test_clockRiS_:
[----:B------:R-:W-:Y:S01]  /*0000*/  LDC R1, c[0x0][0x37c] ;  /* 0x0000df00ff017b82 */ /* 0x000fe20000000800 */
[----:B------:R-:W0:Y:S07]  /*0010*/  S2R R4, SR_TID.X ;  /* 0x0000000000047919 */ /* 0x000e2e0000002100 */
[----:B------:R-:W1:Y:S01]  /*0020*/  S2UR UR4, SR_CTAID.X ;  /* 0x00000000000479c3 */ /* 0x000e620000002500 */
[----:B------:R-:W1:Y:S01]  /*0030*/  LDCU UR5, c[0x0][0x360] ;  /* 0x00006c00ff0577ac */ /* 0x000e620008000800 */
[----:B------:R-:W-:Y:S01]  /*0040*/  IMAD.MOV.U32 R0, RZ, RZ, RZ ;  /* 0x000000ffff007224 */ /* 0x000fe200078e00ff */
[----:B------:R-:W2:Y:S01]  /*0050*/  LDCU.64 UR6, c[0x0][0x358] ;  /* 0x00006b00ff0677ac */ /* 0x000ea20008000a00 */
[----:B-1----:R-:W-:Y:S01]  /*0060*/  UIMAD UR4, UR4, UR5, URZ ;  /* 0x00000005040472a4 */ /* 0x002fe2000f8e02ff */
[----:B0-----:R-:W-:-:S05]  /*0070*/  IMAD.MOV R4, RZ, RZ, -R4 ;  /* 0x000000ffff047224 */ /* 0x001fca00078e0a04 */
[----:B------:R-:W-:-:S13]  /*0080*/  ISETP.NE.AND P0, PT, R4, UR4, PT ;  /* 0x0000000404007c0c */ /* 0x000fda000bf05270 */
[----:B------:R-:W-:Y:S01]  /*0090*/  @!P0 CS2R.32 R0, SR_CLOCKLO ;  /* 0x0000000000008805 */ /* 0x000fe20000005000 */
[----:B------:R-:W2:Y:S02]  /*00a0*/  LDC.64 R2, c[0x0][0x388] ;  /* 0x0000e200ff027b82 */ /* 0x000ea40000000a00 */
[----:B--2---:R0:W5:Y:S01]  /*00b0*/  LDG.E R6, desc[UR6][R2.64] ;  /* 0x0000000602067981 */ /* 0x004162000c1e1900 */
[----:B------:R-:W-:-:S07]  /*00c0*/  HFMA2 R5, -RZ, RZ, 0, 0 ;  /* 0x00000000ff057431 */ /* 0x000fce00000001ff */
.L_x_76:
[----:B------:R-:W-:Y:S01]  /*00d0*/  ISETP.NE.AND P1, PT, R4, UR4, PT ;  /* 0x0000000404007c0c */ /* 0x000fe2000bf25270 */
[----:B-----5:R-:W-:-:S04]  /*00e0*/  IMAD.IADD R6, R5, 0x1, R6 ;  /* 0x0000000105067824 */ /* 0x020fc800078e0206 */
[----:B------:R-:W-:-:S08]  /*00f0*/  VIADD R8, R6, 0x1 ;  /* 0x0000000106087836 */ /* 0x000fd00000000000 */
[----:B------:R-:W-:-:S05]  /*0100*/  @P1 IADD3 R8, PT, PT, R6, RZ, RZ ;  /* 0x000000ff06081210 */ /* 0x000fca0007ffe0ff */
[----:B------:R-:W-:-:S04]  /*0110*/  IMAD.IADD R8, R5, 0x1, R8 ;  /* 0x0000000105087824 */ /* 0x000fc800078e0208 */
[C---:B------:R-:W-:Y:S01]  /*0120*/  VIADD R6, R8.reuse, 0x2 ;  /* 0x0000000208067836 */ /* 0x040fe20000000000 */
        /* <DEDUP_REMOVED lines=28> */
[----:B------:R-:W-:-:S05]  /*02f0*/  IMAD.IADD R8, R5, 0x1, R8 ;  /* 0x0000000105087824 */ /* 0x000fca00078e0208 */
[----:B------:R-:W-:Y:S01]  /*0300*/  IADD3 R6, PT, PT, R8, 0xc, RZ ;  /* 0x0000000c08067810 */ /* 0x000fe20007ffe0ff */
[----:B------:R-:W-:-:S05]  /*0310*/  @P1 IMAD.MOV R6, RZ, RZ, R8 ;  /* 0x000000ffff061224 */ /* 0x000fca00078e0208 */
[----:B------:R-:W-:-:S05]  /*0320*/  IADD3 R6, PT, PT, R5, R6, RZ ;  /* 0x0000000605067210 */ /* 0x000fca0007ffe0ff */
        /* <DEDUP_REMOVED lines=259> */
[----:B------:R-:W-:-:S04]  /*1360*/  @P1 IADD3 R8, PT, PT, R6, RZ, RZ ;  /* 0x000000ff06081210 */ /* 0x000fc80007ffe0ff */
[----:B------:R-:W-:-:S05]  /*1370*/  IADD3 R8, PT, PT, R5, R8, R5 ;  /* 0x0000000805087210 */ /* 0x000fca0007ffe005 */
        /* <DEDUP_REMOVED lines=2672> */
[C---:B------:R-:W-:Y:S01]  /*ba80*/  IMAD.IADD R6, R5.reuse, 0x1, R8 ;  /* 0x0000000105067824 */ /* 0x040fe200078e0208 */
[----:B------:R-:W-:-:S04]  /*ba90*/  IADD3 R5, PT, PT, R5, 0x1, RZ ;  /* 0x0000000105057810 */ /* 0x000fc80007ffe0ff */
[----:B------:R-:W-:-:S13]  /*baa0*/  ISETP.NE.AND P1, PT, R5, 0x64, PT ;  /* 0x000000640500780c */ /* 0x000fda0003f25270 */
[----:B------:R-:W-:Y:S05]  /*bab0*/  @P1 BRA `(.L_x_76) ;  /* 0xffffff4400841947 */ /* 0x000fea000383ffff */
[----:B------:R1:W-:Y:S01]  /*bac0*/  STG.E desc[UR6][R2.64], R6 ;  /* 0x0000000602007986 */ /* 0x0003e2000c101906 */
[----:B------:R-:W-:Y:S05]  /*bad0*/  @P0 EXIT ;  /* 0x000000000000094d */ /* 0x000fea0003800000 */
[----:B------:R-:W2:Y:S01]  /*bae0*/  S2UR UR4, SR_CLOCKLO ;  /* 0x00000000000479c3 */ /* 0x000ea20000005000 */
[----:B------:R-:W-:-:S07]  /*baf0*/  NOP ;  /* 0x0000000000007918 */ /* 0x000fce0000000000 */
[----:B01----:R-:W0:Y:S01]  /*bb00*/  LDC.64 R2, c[0x0][0x380] ;  /* 0x0000e000ff027b82 */ /* 0x003e220000000a00 */
[----:B--2---:R-:W-:-:S05]  /*bb10*/  IADD3 R5, PT, PT, -R0, UR4, RZ ;  /* 0x0000000400057c10 */ /* 0x004fca000fffe1ff */
[----:B0-----:R-:W-:Y:S01]  /*bb20*/  STG.E desc[UR6][R2.64], R5 ;  /* 0x0000000502007986 */ /* 0x001fe2000c101906 */
[----:B------:R-:W-:Y:S05]  /*bb30*/  EXIT ;  /* 0x000000000000794d */ /* 0x000fea0003800000 */
.L_x_77:
        /* <DEDUP_REMOVED lines=12> */
.L_x_80:


//--------------------- .nv.shared._Z20static_sequence_readRiPyiRy --------------------------
	.section	.nv.shared._Z20static_sequence_readRiPyiRy,"aw",@nobits
	.sectionflags	@""
	.align	16
	.zero		1024


//--------------------- .nv.shared.reserved.0     --------------------------
	.section	.nv.shared.reserved.0,"aw",@nobits
	.weak		__nv_reservedSMEM_offset_0_alias
	.size		__nv_reservedSMEM_offset_0_alias, 0, 64
	.other		__nv_reservedSMEM_offset_0_alias,@"STO_CUDA_RESERVED_SHARED STV_DEFAULT"
__nv_reservedSMEM_offset_0_alias:
	.zero		0
	.zero		64


//--------------------- .nv.shared._Z13sequence_readRxPiii --------------------------
	.section	.nv.shared._Z13sequence_readRxPiii,"aw",@nobits
	.sectionflags	@""
	.align	16
	.zero		1024


//--------------------- .nv.shared._Z10test_clockRiS_ --------------------------
	.section	.nv.shared._Z10test_clockRiS_,"aw",@nobits
	.sectionflags	@""
	.align	16
	.zero		1024


//--------------------- .nv.constant0._Z20static_sequence_readRiPyiRy --------------------------
	.section	.nv.constant0._Z20static_sequence_readRiPyiRy,"a",@progbits
	.sectionflags	@""
	.align	4
.nv.constant0._Z20static_sequence_readRiPyiRy:
	.zero		928


//--------------------- .nv.constant0._Z13sequence_readRxPiii --------------------------
	.section	.nv.constant0._Z13sequence_readRxPiii,"a",@progbits
	.sectionflags	@""
	.align	4
.nv.constant0._Z13sequence_readRxPiii:
	.zero		920


//--------------------- .nv.constant0._Z10test_clockRiS_ --------------------------
	.section	.nv.constant0._Z10test_clockRiS_,"a",@progbits
	.sectionflags	@""
	.align	4
.nv.constant0._Z10test_clockRiS_:
	.zero		912


//--------------------- SYMBOLS --------------------------

	.type		.nv.reservedSmem.offset0,@object
	.size		.nv.reservedSmem.offset0,0x4
	.type		.nv.reservedSmem.cap,@object
	.size		.nv.reservedSmem.cap,0x4
